//
// Generated by NVIDIA NVVM Compiler
//
// Compiler Build ID: CL-36424714
// Cuda compilation tools, release 13.0, V13.0.88
// Based on NVVM 20.0.0
//

.version 9.0
.target sm_100
.address_size 64

	// .globl	_Z10BMC_kernelPKfPfiii

.visible .entry _Z10BMC_kernelPKfPfiii(
	.param .u64 .ptr .align 1 _Z10BMC_kernelPKfPfiii_param_0,
	.param .u64 .ptr .align 1 _Z10BMC_kernelPKfPfiii_param_1,
	.param .u32 _Z10BMC_kernelPKfPfiii_param_2,
	.param .u32 _Z10BMC_kernelPKfPfiii_param_3,
	.param .u32 _Z10BMC_kernelPKfPfiii_param_4
)
{
	.reg .pred 	%p<18>;
	.reg .b32 	%r<159>;
	.reg .b32 	%f<55>;
	.reg .b64 	%rd<49>;

	ld.param.u64 	%rd3, [_Z10BMC_kernelPKfPfiii_param_0];
	ld.param.u64 	%rd4, [_Z10BMC_kernelPKfPfiii_param_1];
	ld.param.u32 	%r35, [_Z10BMC_kernelPKfPfiii_param_2];
	ld.param.u32 	%r33, [_Z10BMC_kernelPKfPfiii_param_3];
	ld.param.u32 	%r34, [_Z10BMC_kernelPKfPfiii_param_4];
	cvta.to.global.u64 	%rd1, %rd3;
	cvta.to.global.u64 	%rd2, %rd4;
	mov.u32 	%r36, %tid.x;
	mov.u32 	%r37, %ctaid.x;
	mov.u32 	%r38, %ntid.x;
	mad.lo.s32 	%r1, %r37, %r38, %r36;
	rem.s32 	%r39, %r35, %r34;
	sub.s32 	%r40, %r35, %r39;
	div.s32 	%r41, %r33, %r34;
	mul.lo.s32 	%r42, %r40, %r41;
	setp.ge.s32 	%p1, %r1, %r42;
	@%p1 bra 	$L__BB0_22;
	rem.s32 	%r43, %r33, %r34;
	sub.s32 	%r44, %r33, %r43;
	div.s32 	%r45, %r1, %r44;
	mul.lo.s32 	%r46, %r45, %r44;
	sub.s32 	%r47, %r1, %r46;
	rem.s32 	%r2, %r47, %r34;
	sub.s32 	%r3, %r47, %r2;
	mul.lo.s32 	%r4, %r45, %r34;
	setp.lt.s32 	%p2, %r34, 1;
	mov.f32 	%f54, 0f00000000;
	@%p2 bra 	$L__BB0_13;
	add.s32 	%r49, %r34, -1;
	and.b32  	%r5, %r34, 7;
	setp.lt.u32 	%p3, %r49, 7;
	mov.f32 	%f54, 0f00000000;
	mov.b32 	%r152, 0;
	@%p3 bra 	$L__BB0_5;
	and.b32  	%r152, %r34, 2147483640;
	mov.f32 	%f54, 0f00000000;
	mov.b32 	%r150, 0;
$L__BB0_4:
	.pragma "nounroll";
	add.s32 	%r51, %r150, %r4;
	add.s32 	%r52, %r150, %r2;
	rem.s32 	%r53, %r52, %r34;
	mad.lo.s32 	%r54, %r51, %r33, %r3;
	add.s32 	%r55, %r54, %r53;
	mul.wide.s32 	%rd5, %r55, 4;
	add.s64 	%rd6, %rd1, %rd5;
	ld.global.f32 	%f18, [%rd6];
	add.f32 	%f19, %f54, %f18;
	add.s32 	%r56, %r52, 1;
	rem.s32 	%r57, %r56, %r34;
	add.s32 	%r58, %r54, %r33;
	add.s32 	%r59, %r58, %r57;
	mul.wide.s32 	%rd7, %r59, 4;
	add.s64 	%rd8, %rd1, %rd7;
	ld.global.f32 	%f20, [%rd8];
	add.f32 	%f21, %f19, %f20;
	add.s32 	%r60, %r52, 2;
	rem.s32 	%r61, %r60, %r34;
	add.s32 	%r62, %r58, %r33;
	add.s32 	%r63, %r62, %r61;
	mul.wide.s32 	%rd9, %r63, 4;
	add.s64 	%rd10, %rd1, %rd9;
	ld.global.f32 	%f22, [%rd10];
	add.f32 	%f23, %f21, %f22;
	add.s32 	%r64, %r52, 3;
	rem.s32 	%r65, %r64, %r34;
	add.s32 	%r66, %r62, %r33;
	add.s32 	%r67, %r66, %r65;
	mul.wide.s32 	%rd11, %r67, 4;
	add.s64 	%rd12, %rd1, %rd11;
	ld.global.f32 	%f24, [%rd12];
	add.f32 	%f25, %f23, %f24;
	add.s32 	%r68, %r52, 4;
	rem.s32 	%r69, %r68, %r34;
	add.s32 	%r70, %r66, %r33;
	add.s32 	%r71, %r70, %r69;
	mul.wide.s32 	%rd13, %r71, 4;
	add.s64 	%rd14, %rd1, %rd13;
	ld.global.f32 	%f26, [%rd14];
	add.f32 	%f27, %f25, %f26;
	add.s32 	%r72, %r52, 5;
	rem.s32 	%r73, %r72, %r34;
	add.s32 	%r74, %r70, %r33;
	add.s32 	%r75, %r74, %r73;
	mul.wide.s32 	%rd15, %r75, 4;
	add.s64 	%rd16, %rd1, %rd15;
	ld.global.f32 	%f28, [%rd16];
	add.f32 	%f29, %f27, %f28;
	add.s32 	%r76, %r52, 6;
	rem.s32 	%r77, %r76, %r34;
	add.s32 	%r78, %r74, %r33;
	add.s32 	%r79, %r78, %r77;
	mul.wide.s32 	%rd17, %r79, 4;
	add.s64 	%rd18, %rd1, %rd17;
	ld.global.f32 	%f30, [%rd18];
	add.f32 	%f31, %f29, %f30;
	add.s32 	%r80, %r52, 7;
	rem.s32 	%r81, %r80, %r34;
	add.s32 	%r82, %r78, %r33;
	add.s32 	%r83, %r82, %r81;
	mul.wide.s32 	%rd19, %r83, 4;
	add.s64 	%rd20, %rd1, %rd19;
	ld.global.f32 	%f32, [%rd20];
	add.f32 	%f54, %f31, %f32;
	add.s32 	%r150, %r150, 8;
	setp.ne.s32 	%p4, %r150, %r152;
	@%p4 bra 	$L__BB0_4;
$L__BB0_5:
	setp.eq.s32 	%p5, %r5, 0;
	@%p5 bra 	$L__BB0_13;
	and.b32  	%r10, %r34, 3;
	setp.lt.u32 	%p6, %r5, 4;
	@%p6 bra 	$L__BB0_8;
	add.s32 	%r84, %r152, %r4;
	add.s32 	%r85, %r152, %r2;
	rem.s32 	%r86, %r85, %r34;
	mad.lo.s32 	%r87, %r84, %r33, %r3;
	add.s32 	%r88, %r87, %r86;
	mul.wide.s32 	%rd21, %r88, 4;
	add.s64 	%rd22, %rd1, %rd21;
	ld.global.f32 	%f34, [%rd22];
	add.f32 	%f35, %f54, %f34;
	add.s32 	%r89, %r85, 1;
	rem.s32 	%r90, %r89, %r34;
	add.s32 	%r91, %r87, %r33;
	add.s32 	%r92, %r91, %r90;
	mul.wide.s32 	%rd23, %r92, 4;
	add.s64 	%rd24, %rd1, %rd23;
	ld.global.f32 	%f36, [%rd24];
	add.f32 	%f37, %f35, %f36;
	add.s32 	%r93, %r85, 2;
	rem.s32 	%r94, %r93, %r34;
	add.s32 	%r95, %r91, %r33;
	add.s32 	%r96, %r95, %r94;
	mul.wide.s32 	%rd25, %r96, 4;
	add.s64 	%rd26, %rd1, %rd25;
	ld.global.f32 	%f38, [%rd26];
	add.f32 	%f39, %f37, %f38;
	add.s32 	%r97, %r85, 3;
	rem.s32 	%r98, %r97, %r34;
	add.s32 	%r99, %r95, %r33;
	add.s32 	%r100, %r99, %r98;
	mul.wide.s32 	%rd27, %r100, 4;
	add.s64 	%rd28, %rd1, %rd27;
	ld.global.f32 	%f40, [%rd28];
	add.f32 	%f54, %f39, %f40;
	add.s32 	%r152, %r152, 4;
$L__BB0_8:
	setp.eq.s32 	%p7, %r10, 0;
	@%p7 bra 	$L__BB0_13;
	setp.eq.s32 	%p8, %r10, 1;
	@%p8 bra 	$L__BB0_11;
	add.s32 	%r101, %r152, %r4;
	add.s32 	%r102, %r152, %r2;
	rem.s32 	%r103, %r102, %r34;
	mad.lo.s32 	%r104, %r101, %r33, %r3;
	add.s32 	%r105, %r104, %r103;
	mul.wide.s32 	%rd29, %r105, 4;
	add.s64 	%rd30, %rd1, %rd29;
	ld.global.f32 	%f42, [%rd30];
	add.f32 	%f43, %f54, %f42;
	add.s32 	%r106, %r102, 1;
	rem.s32 	%r107, %r106, %r34;
	add.s32 	%r108, %r104, %r33;
	add.s32 	%r109, %r108, %r107;
	mul.wide.s32 	%rd31, %r109, 4;
	add.s64 	%rd32, %rd1, %rd31;
	ld.global.f32 	%f44, [%rd32];
	add.f32 	%f54, %f43, %f44;
	add.s32 	%r152, %r152, 2;
$L__BB0_11:
	and.b32  	%r110, %r34, 1;
	setp.eq.b32 	%p9, %r110, 1;
	not.pred 	%p10, %p9;
	@%p10 bra 	$L__BB0_13;
	add.s32 	%r111, %r152, %r4;
	add.s32 	%r112, %r152, %r2;
	rem.s32 	%r113, %r112, %r34;
	mad.lo.s32 	%r114, %r111, %r33, %r3;
	add.s32 	%r115, %r114, %r113;
	mul.wide.s32 	%rd33, %r115, 4;
	add.s64 	%rd34, %rd1, %rd33;
	ld.global.f32 	%f45, [%rd34];
	add.f32 	%f54, %f54, %f45;
$L__BB0_13:
	setp.lt.s32 	%p11, %r34, 1;
	cvt.rn.f32.s32 	%f46, %r34;
	div.rn.f32 	%f13, %f54, %f46;
	@%p11 bra 	$L__BB0_22;
	add.s32 	%r117, %r34, -1;
	and.b32  	%r15, %r34, 3;
	setp.lt.u32 	%p12, %r117, 3;
	mov.b32 	%r158, 0;
	@%p12 bra 	$L__BB0_17;
	and.b32  	%r158, %r34, 2147483644;
	neg.s32 	%r156, %r158;
	add.s32 	%r155, %r2, 3;
	mul.lo.s32 	%r23, %r4, %r33;
	add.s32 	%r19, %r23, %r33;
	shl.b32 	%r20, %r33, 2;
	add.s32 	%r118, %r4, 2;
	mul.lo.s32 	%r21, %r33, %r118;
	add.s32 	%r119, %r4, 3;
	mul.lo.s32 	%r22, %r33, %r119;
	mov.u32 	%r154, %r3;
$L__BB0_16:
	.pragma "nounroll";
	add.s32 	%r120, %r155, -2;
	add.s32 	%r121, %r155, -3;
	rem.s32 	%r122, %r121, %r34;
	add.s32 	%r123, %r23, %r154;
	add.s32 	%r124, %r123, %r122;
	mul.wide.s32 	%rd35, %r124, 4;
	add.s64 	%rd36, %rd2, %rd35;
	st.global.f32 	[%rd36], %f13;
	rem.s32 	%r125, %r120, %r34;
	add.s32 	%r126, %r19, %r154;
	add.s32 	%r127, %r126, %r125;
	mul.wide.s32 	%rd37, %r127, 4;
	add.s64 	%rd38, %rd2, %rd37;
	st.global.f32 	[%rd38], %f13;
	add.s32 	%r128, %r155, -1;
	rem.s32 	%r129, %r128, %r34;
	add.s32 	%r130, %r21, %r154;
	add.s32 	%r131, %r130, %r129;
	mul.wide.s32 	%rd39, %r131, 4;
	add.s64 	%rd40, %rd2, %rd39;
	st.global.f32 	[%rd40], %f13;
	rem.s32 	%r132, %r155, %r34;
	add.s32 	%r133, %r22, %r154;
	add.s32 	%r134, %r133, %r132;
	mul.wide.s32 	%rd41, %r134, 4;
	add.s64 	%rd42, %rd2, %rd41;
	st.global.f32 	[%rd42], %f13;
	add.s32 	%r156, %r156, 4;
	add.s32 	%r155, %r155, 4;
	add.s32 	%r154, %r154, %r20;
	setp.ne.s32 	%p13, %r156, 0;
	@%p13 bra 	$L__BB0_16;
$L__BB0_17:
	setp.eq.s32 	%p14, %r15, 0;
	@%p14 bra 	$L__BB0_22;
	setp.eq.s32 	%p15, %r15, 1;
	@%p15 bra 	$L__BB0_20;
	add.s32 	%r135, %r158, %r4;
	add.s32 	%r136, %r158, %r2;
	rem.s32 	%r137, %r136, %r34;
	mad.lo.s32 	%r138, %r135, %r33, %r3;
	add.s32 	%r139, %r138, %r137;
	mul.wide.s32 	%rd43, %r139, 4;
	add.s64 	%rd44, %rd2, %rd43;
	st.global.f32 	[%rd44], %f13;
	add.s32 	%r140, %r136, 1;
	rem.s32 	%r141, %r140, %r34;
	add.s32 	%r142, %r138, %r33;
	add.s32 	%r143, %r142, %r141;
	mul.wide.s32 	%rd45, %r143, 4;
	add.s64 	%rd46, %rd2, %rd45;
	st.global.f32 	[%rd46], %f13;
	add.s32 	%r158, %r158, 2;
$L__BB0_20:
	and.b32  	%r144, %r34, 1;
	setp.eq.b32 	%p16, %r144, 1;
	not.pred 	%p17, %p16;
	@%p17 bra 	$L__BB0_22;
	add.s32 	%r145, %r158, %r4;
	add.s32 	%r146, %r158, %r2;
	rem.s32 	%r147, %r146, %r34;
	mad.lo.s32 	%r148, %r145, %r33, %r3;
	add.s32 	%r149, %r148, %r147;
	mul.wide.s32 	%rd47, %r149, 4;
	add.s64 	%rd48, %rd2, %rd47;
	st.global.f32 	[%rd48], %f13;
$L__BB0_22:
	ret;

}


// ===== COMPILED SASS (sm_100) =====

	.target	sm_100

	.elftype	@"ET_EXEC"


//--------------------- .note.nv.tkinfo           --------------------------
	.section	.note.nv.tkinfo,"",@"SHT_NOTE"
	.sectionflags	@"SHF_NOTE_NV_TKINFO"
	.tkinfo
        /*0018*/ 	.word	0x00000002
        /*0030*/ 	.string	""
        /*0030*/ 	.string	"ptxas"
        /*0030*/ 	.string	"Cuda compilation tools, release 13.0, V13.0.88"
        /*0030*/ 	.string	"Build cuda_13.0.r13.0/compiler.36424714_0"
        /*0030*/ 	.string	"-arch sm_100 -m 64 "



//--------------------- .note.nv.cuinfo           --------------------------
	.section	.note.nv.cuinfo,"",@"SHT_NOTE"
	.sectionflags	@"SHF_NOTE_NV_CUINFO"
        /*0018*/ 	.short	0x0002
        /*001a*/ 	.short	0x0064
        /*001c*/ 	.short	0x0082
	.zero		2


//--------------------- .nv.info                  --------------------------
	.section	.nv.info,"",@"SHT_CUDA_INFO"
	.align	4


	//----- nvinfo : EIATTR_REGCOUNT
	.align		4
        /*0000*/ 	.byte	0x04, 0x2f
        /*0002*/ 	.short	(.L_1 - .L_0)
	.align		4
.L_0:
        /*0004*/ 	.word	index@(_Z10BMC_kernelPKfPfiii)
        /*0008*/ 	.word	0x00000020


	//----- nvinfo : EIATTR_FRAME_SIZE
	.align		4
.L_1:
        /*000c*/ 	.byte	0x04, 0x11
        /*000e*/ 	.short	(.L_3 - .L_2)
	.align		4
.L_2:
        /*0010*/ 	.word	index@($__internal_0_$__cuda_sm3x_div_rn_noftz_f32_slowpath)
        /*0014*/ 	.word	0x00000000


	//----- nvinfo : EIATTR_FRAME_SIZE
	.align		4
.L_3:
        /*0018*/ 	.byte	0x04, 0x11
        /*001a*/ 	.short	(.L_5 - .L_4)
	.align		4
.L_4:
        /*001c*/ 	.word	index@(_Z10BMC_kernelPKfPfiii)
        /*0020*/ 	.word	0x00000000


	//----- nvinfo : EIATTR_MIN_STACK_SIZE
	.align		4
.L_5:
        /*0024*/ 	.byte	0x04, 0x12
        /*0026*/ 	.short	(.L_7 - .L_6)
	.align		4
.L_6:
        /*0028*/ 	.word	index@(_Z10BMC_kernelPKfPfiii)
        /*002c*/ 	.word	0x00000000
.L_7:


//--------------------- .nv.compat                --------------------------
	.section	.nv.compat,"",@"SHT_CUDA_COMPAT_INFO"
	.align	4
        /*0000*/ 	.byte	0x02, 0x09, 0x00, 0x00, 0x02, 0x02, 0x01, 0x00, 0x02, 0x05, 0x05, 0x00, 0x03, 0x07, 0x01, 0x01
        /*0010*/ 	.byte	0x02, 0x03, 0x00, 0x00, 0x02, 0x06, 0x01, 0x00, 0x04, 0x0b, 0x08, 0x00, 0x01, 0x00, 0x00, 0x00
        /*0020*/ 	.byte	0x00, 0x00, 0x00, 0x00


//--------------------- .nv.info._Z10BMC_kernelPKfPfiii --------------------------
	.section	.nv.info._Z10BMC_kernelPKfPfiii,"",@"SHT_CUDA_INFO"
	.sectionflags	@""
	.align	4


	//----- nvinfo : EIATTR_CUDA_API_VERSION
	.align		4
        /*0000*/ 	.byte	0x04, 0x37
        /*0002*/ 	.short	(.L_9 - .L_8)
.L_8:
        /*0004*/ 	.word	0x00000082


	//----- nvinfo : EIATTR_KPARAM_INFO
	.align		4
.L_9:
        /*0008*/ 	.byte	0x04, 0x17
        /*000a*/ 	.short	(.L_11 - .L_10)
.L_10:
        /*000c*/ 	.word	0x00000000
        /*0010*/ 	.short	0x0004
        /*0012*/ 	.short	0x0018
        /*0014*/ 	.byte	0x00, 0xf0, 0x11, 0x00


	//----- nvinfo : EIATTR_KPARAM_INFO
	.align		4
.L_11:
        /*0018*/ 	.byte	0x04, 0x17
        /*001a*/ 	.short	(.L_13 - .L_12)
.L_12:
        /*001c*/ 	.word	0x00000000
        /*0020*/ 	.short	0x0003
        /*0022*/ 	.short	0x0014
        /*0024*/ 	.byte	0x00, 0xf0, 0x11, 0x00


	//----- nvinfo : EIATTR_KPARAM_INFO
	.align		4
.L_13:
        /*0028*/ 	.byte	0x04, 0x17
        /*002a*/ 	.short	(.L_15 - .L_14)
.L_14:
        /*002c*/ 	.word	0x00000000
        /*0030*/ 	.short	0x0002
        /*0032*/ 	.short	0x0010
        /*0034*/ 	.byte	0x00, 0xf0, 0x11, 0x00


	//----- nvinfo : EIATTR_KPARAM_INFO
	.align		4
.L_15:
        /*0038*/ 	.byte	0x04, 0x17
        /*003a*/ 	.short	(.L_17 - .L_16)
.L_16:
        /*003c*/ 	.word	0x00000000
        /*0040*/ 	.short	0x0001
        /*0042*/ 	.short	0x0008
        /*0044*/ 	.byte	0x00, 0xf5, 0x21, 0x00


	//----- nvinfo : EIATTR_KPARAM_INFO
	.align		4
.L_17:
        /*0048*/ 	.byte	0x04, 0x17
        /*004a*/ 	.short	(.L_19 - .L_18)
.L_18:
        /*004c*/ 	.word	0x00000000
        /*0050*/ 	.short	0x0000
        /*0052*/ 	.short	0x0000
        /*0054*/ 	.byte	0x00, 0xf5, 0x21, 0x00


	//----- nvinfo : EIATTR_SPARSE_MMA_MASK
	.align		4
.L_19:
        /*0058*/ 	.byte	0x03, 0x50
        /*005a*/ 	.short	0x0000


	//----- nvinfo : EIATTR_MAXREG_COUNT
	.align		4
        /*005c*/ 	.byte	0x03, 0x1b
        /*005e*/ 	.short	0x00ff


	//----- nvinfo : EIATTR_MERCURY_ISA_VERSION
	.align		4
        /*0060*/ 	.byte	0x03, 0x5f
        /*0062*/ 	.short	0x0101


	//----- nvinfo : EIATTR_VRC_CTA_INIT_COUNT
	.align		4
        /*0064*/ 	.byte	0x02, 0x4a
	.zero		1
	.zero		1


	//----- nvinfo : EIATTR_EXIT_INSTR_OFFSETS
	.align		4
        /*0068*/ 	.byte	0x04, 0x1c
        /*006a*/ 	.short	(.L_21 - .L_20)


	//   ....[0]....
.L_20:
        /*006c*/ 	.word	0x00000310


	//   ....[1]....
        /*0070*/ 	.word	0x00001a50


	//   ....[2]....
        /*0074*/ 	.word	0x00002120


	//   ....[3]....
        /*0078*/ 	.word	0x00002470


	//   ....[4]....
        /*007c*/ 	.word	0x00002650


	//----- nvinfo : EIATTR_CRS_STACK_SIZE
	.align		4
.L_21:
        /*0080*/ 	.byte	0x04, 0x1e
        /*0082*/ 	.short	(.L_23 - .L_22)
.L_22:
        /*0084*/ 	.word	0x00000000


	//----- nvinfo : EIATTR_CBANK_PARAM_SIZE
	.align		4
.L_23:
        /*0088*/ 	.byte	0x03, 0x19
        /*008a*/ 	.short	0x001c


	//----- nvinfo : EIATTR_PARAM_CBANK
	.align		4
        /*008c*/ 	.byte	0x04, 0x0a
        /*008e*/ 	.short	(.L_25 - .L_24)
	.align		4
.L_24:
        /*0090*/ 	.word	index@(.nv.constant0._Z10BMC_kernelPKfPfiii)
        /*0094*/ 	.short	0x0380
        /*0096*/ 	.short	0x001c


	//----- nvinfo : EIATTR_SW_WAR
	.align		4
.L_25:
        /*0098*/ 	.byte	0x04, 0x36
        /*009a*/ 	.short	(.L_27 - .L_26)
.L_26:
        /*009c*/ 	.word	0x00000008
.L_27:


//--------------------- .nv.callgraph             --------------------------
	.section	.nv.callgraph,"",@"SHT_CUDA_CALLGRAPH"
	.align	4
	.sectionentsize	8
	.align		4
        /*0000*/ 	.word	0x00000000
	.align		4
        /*0004*/ 	.word	0xffffffff
	.align		4
        /*0008*/ 	.word	0x00000000
	.align		4
        /*000c*/ 	.word	0xfffffffe
	.align		4
        /*0010*/ 	.word	0x00000000
	.align		4
        /*0014*/ 	.word	0xfffffffd
	.align		4
        /*0018*/ 	.word	0x00000000
	.align		4
        /*001c*/ 	.word	0xfffffffc


//--------------------- .text._Z10BMC_kernelPKfPfiii --------------------------
	.section	.text._Z10BMC_kernelPKfPfiii,"ax",@progbits
	.align	128
        .global         _Z10BMC_kernelPKfPfiii
        .type           _Z10BMC_kernelPKfPfiii,@function
        .size           _Z10BMC_kernelPKfPfiii,(.L_x_22 - _Z10BMC_kernelPKfPfiii)
        .other          _Z10BMC_kernelPKfPfiii,@"STO_CUDA_ENTRY STV_DEFAULT"
_Z10BMC_kernelPKfPfiii:
.text._Z10BMC_kernelPKfPfiii:
[----:B------:R-:W-:Y:S01]  /*0000*/  LDC R1, c[0x0][0x37c] ;  /* 0x0000df00ff017b82 */ /* 0x000fe20000000800 */
[----:B------:R-:W0:Y:S07]  /*0010*/  LDCU UR4, c[0x0][0x398] ;  /* 0x00007300ff0477ac */ /* 0x000e2e0008000800 */
[----:B------:R-:W1:Y:S08]  /*0020*/  LDC R12, c[0x0][0x390] ;  /* 0x0000e400ff0c7b82 */ /* 0x000e700000000800 */
[----:B------:R-:W2:Y:S08]  /*0030*/  LDC R26, c[0x0][0x394] ;  /* 0x0000e500ff1a7b82 */ /* 0x000eb00000000800 */
[----:B------:R-:W3:Y:S01]  /*0040*/  LDC R7, c[0x0][0x360] ;  /* 0x0000d800ff077b82 */ /* 0x000ee20000000800 */
[----:B0-----:R-:W-:-:S05]  /*0050*/  IMAD.U32 R11, RZ, RZ, UR4 ;  /* 0x00000004ff0b7e24 */ /* 0x001fca000f8e00ff */
[-C--:B------:R-:W-:Y:S02]  /*0060*/  IABS R10, R11.reuse ;  /* 0x0000000b000a7213 */ /* 0x080fe40000000000 */
[----:B-1----:R-:W-:Y:S01]  /*0070*/  ISETP.GE.AND P2, PT, R12, RZ, PT ;  /* 0x000000ff0c00720c */ /* 0x002fe20003f46270 */
[----:B------:R-:W3:Y:S01]  /*0080*/  S2UR UR4, SR_CTAID.X ;  /* 0x00000000000479c3 */ /* 0x000ee20000002500 */
[----:B------:R-:W0:Y:S01]  /*0090*/  I2F.RP R0, R10 ;  /* 0x0000000a00007306 */ /* 0x000e220000209400 */
[----:B------:R-:W-:Y:S02]  /*00a0*/  MOV R8, R10 ;  /* 0x0000000a00087202 */ /* 0x000fe40000000f00 */
[----:B------:R-:W-:Y:S02]  /*00b0*/  ISETP.NE.AND P5, PT, R11, RZ, PT ;  /* 0x000000ff0b00720c */ /* 0x000fe40003fa5270 */
[----:B------:R-:W-:Y:S02]  /*00c0*/  LOP3.LUT R6, RZ, R11, RZ, 0x33, !PT ;  /* 0x0000000bff067212 */ /* 0x000fe400078e33ff */
[----:B--2---:R-:W-:Y:S01]  /*00d0*/  IABS R5, R26 ;  /* 0x0000001a00057213 */ /* 0x004fe20000000000 */
[----:B0-----:R-:W0:Y:S02]  /*00e0*/  MUFU.RCP R0, R0 ;  /* 0x0000000000007308 */ /* 0x001e240000001000 */
[----:B0-----:R-:W-:-:S06]  /*00f0*/  VIADD R2, R0, 0xffffffe ;  /* 0x0ffffffe00027836 */ /* 0x001fcc0000000000 */
[----:B------:R0:W1:Y:S02]  /*0100*/  F2I.FTZ.U32.TRUNC.NTZ R3, R2 ;  /* 0x0000000200037305 */ /* 0x000064000021f000 */
[----:B0-----:R-:W-:Y:S02]  /*0110*/  HFMA2 R2, -RZ, RZ, 0, 0 ;  /* 0x00000000ff027431 */ /* 0x001fe400000001ff */
[----:B-1----:R-:W-:-:S04]  /*0120*/  IMAD R4, R3, R10, RZ ;  /* 0x0000000a03047224 */ /* 0x002fc800078e02ff */
[----:B------:R-:W-:Y:S01]  /*0130*/  IMAD.MOV R9, RZ, RZ, -R4 ;  /* 0x000000ffff097224 */ /* 0x000fe200078e0a04 */
[----:B------:R-:W-:-:S03]  /*0140*/  IABS R4, R12 ;  /* 0x0000000c00047213 */ /* 0x000fc60000000000 */
[----:B------:R-:W-:-:S04]  /*0150*/  IMAD.HI.U32 R9, R3, R9, R2 ;  /* 0x0000000903097227 */ /* 0x000fc800078e0002 */
[----:B------:R-:W-:Y:S02]  /*0160*/  IMAD.MOV.U32 R3, RZ, RZ, R4 ;  /* 0x000000ffff037224 */ /* 0x000fe400078e0004 */
[----:B------:R-:W-:-:S04]  /*0170*/  IMAD.HI.U32 R4, R9, R5, RZ ;  /* 0x0000000509047227 */ /* 0x000fc800078e00ff */
[----:B------:R-:W-:-:S04]  /*0180*/  IMAD.HI.U32 R0, R9, R3, RZ ;  /* 0x0000000309007227 */ /* 0x000fc800078e00ff */
[----:B------:R-:W-:Y:S02]  /*0190*/  IMAD.MOV R0, RZ, RZ, -R0 ;  /* 0x000000ffff007224 */ /* 0x000fe400078e0a00 */
[----:B------:R-:W-:Y:S02]  /*01a0*/  IMAD.MOV R2, RZ, RZ, -R4 ;  /* 0x000000ffff027224 */ /* 0x000fe400078e0a04 */
[C---:B------:R-:W-:Y:S02]  /*01b0*/  IMAD R3, R10.reuse, R0, R3 ;  /* 0x000000000a037224 */ /* 0x040fe400078e0203 */
[----:B------:R-:W-:Y:S01]  /*01c0*/  IMAD R5, R10, R2, R5 ;  /* 0x000000020a057224 */ /* 0x000fe200078e0205 */
[----:B------:R-:W3:Y:S01]  /*01d0*/  S2R R0, SR_TID.X ;  /* 0x0000000000007919 */ /* 0x000ee20000002100 */
[----:B------:R-:W-:Y:S02]  /*01e0*/  LOP3.LUT R2, R26, R11, RZ, 0x3c, !PT ;  /* 0x0000000b1a027212 */ /* 0x000fe400078e3cff */
[----:B------:R-:W-:-:S02]  /*01f0*/  ISETP.GT.U32.AND P0, PT, R8, R3, PT ;  /* 0x000000030800720c */ /* 0x000fc40003f04070 */
[----:B------:R-:W-:Y:S02]  /*0200*/  ISETP.GT.U32.AND P3, PT, R8, R5, PT ;  /* 0x000000050800720c */ /* 0x000fe40003f64070 */
[----:B------:R-:W-:-:S09]  /*0210*/  ISETP.GE.AND P4, PT, R2, RZ, PT ;  /* 0x000000ff0200720c */ /* 0x000fd20003f86270 */
[--C-:B------:R-:W-:Y:S02]  /*0220*/  @!P0 IMAD.IADD R3, R3, 0x1, -R10.reuse ;  /* 0x0000000103038824 */ /* 0x100fe400078e0a0a */
[----:B------:R-:W-:Y:S01]  /*0230*/  @!P3 IMAD.IADD R5, R5, 0x1, -R10 ;  /* 0x000000010505b824 */ /* 0x000fe200078e0a0a */
[----:B------:R-:W-:Y:S02]  /*0240*/  @!P3 IADD3 R4, PT, PT, R4, 0x1, RZ ;  /* 0x000000010404b810 */ /* 0x000fe40007ffe0ff */
[----:B------:R-:W-:Y:S02]  /*0250*/  ISETP.GT.U32.AND P1, PT, R8, R3, PT ;  /* 0x000000030800720c */ /* 0x000fe40003f24070 */
[----:B------:R-:W-:Y:S01]  /*0260*/  ISETP.GE.U32.AND P0, PT, R5, R8, PT ;  /* 0x000000080500720c */ /* 0x000fe20003f06070 */
[----:B---3--:R-:W-:-:S10]  /*0270*/  IMAD R0, R7, UR4, R0 ;  /* 0x0000000407007c24 */ /* 0x008fd4000f8e0200 */
[----:B------:R-:W-:Y:S02]  /*0280*/  @!P1 IMAD.IADD R3, R3, 0x1, -R10 ;  /* 0x0000000103039824 */ /* 0x000fe400078e0a0a */
[----:B------:R-:W-:Y:S02]  /*0290*/  @P0 VIADD R4, R4, 0x1 ;  /* 0x0000000104040836 */ /* 0x000fe40000000000 */
[----:B------:R-:W-:Y:S02]  /*02a0*/  @!P2 IMAD.MOV R3, RZ, RZ, -R3 ;  /* 0x000000ffff03a224 */ /* 0x000fe400078e0a03 */
[----:B------:R-:W-:-:S03]  /*02b0*/  @!P4 IMAD.MOV R4, RZ, RZ, -R4 ;  /* 0x000000ffff04c224 */ /* 0x000fc600078e0a04 */
[C---:B------:R-:W-:Y:S02]  /*02c0*/  SEL R3, R6.reuse, R3, !P5 ;  /* 0x0000000306037207 */ /* 0x040fe40006800000 */
[----:B------:R-:W-:Y:S02]  /*02d0*/  SEL R4, R6, R4, !P5 ;  /* 0x0000000406047207 */ /* 0x000fe40006800000 */
[----:B------:R-:W-:-:S05]  /*02e0*/  IADD3 R3, PT, PT, -R3, R12, RZ ;  /* 0x0000000c03037210 */ /* 0x000fca0007ffe1ff */
[----:B------:R-:W-:-:S05]  /*02f0*/  IMAD R3, R3, R4, RZ ;  /* 0x0000000403037224 */ /* 0x000fca00078e02ff */
[----:B------:R-:W-:-:S13]  /*0300*/  ISETP.GE.AND P0, PT, R0, R3, PT ;  /* 0x000000030000720c */ /* 0x000fda0003f06270 */
[----:B------:R-:W-:Y:S05]  /*0310*/  @P0 EXIT ;  /* 0x000000000000094d */ /* 0x000fea0003800000 */
[----:B------:R-:W-:Y:S01]  /*0320*/  ISETP.GE.AND P1, PT, R26, RZ, PT ;  /* 0x000000ff1a00720c */ /* 0x000fe20003f26270 */
[----:B------:R-:W-:Y:S01]  /*0330*/  IMAD.IADD R2, R5, 0x1, -R10 ;  /* 0x0000000105027824 */ /* 0x000fe200078e0a0a */
[-C--:B------:R-:W-:Y:S01]  /*0340*/  ISETP.GT.U32.AND P0, PT, R8, R5.reuse, PT ;  /* 0x000000050800720c */ /* 0x080fe20003f04070 */
[----:B------:R-:W0:Y:S01]  /*0350*/  LDCU.64 UR6, c[0x0][0x358] ;  /* 0x00006b00ff0677ac */ /* 0x000e220008000a00 */
[----:B------:R-:W-:Y:S02]  /*0360*/  IABS R14, R0 ;  /* 0x00000000000e7213 */ /* 0x000fe40000000000 */
[----:B------:R-:W-:-:S07]  /*0370*/  SEL R5, R2, R5, !P0 ;  /* 0x0000000502057207 */ /* 0x000fce0004000000 */
[----:B------:R-:W-:-:S05]  /*0380*/  @!P1 IMAD.MOV R5, RZ, RZ, -R5 ;  /* 0x000000ffff059224 */ /* 0x000fca00078e0a05 */
[----:B------:R-:W-:-:S05]  /*0390*/  SEL R5, R6, R5, !P5 ;  /* 0x0000000506057207 */ /* 0x000fca0006800000 */
[----:B------:R-:W-:-:S05]  /*03a0*/  IMAD.IADD R13, R26, 0x1, -R5 ;  /* 0x000000011a0d7824 */ /* 0x000fca00078e0a05 */
[-C--:B------:R-:W-:Y:S02]  /*03b0*/  IABS R5, R13.reuse ;  /* 0x0000000d00057213 */ /* 0x080fe40000000000 */
[----:B------:R-:W-:Y:S02]  /*03c0*/  IABS R15, R13 ;  /* 0x0000000d000f7213 */ /* 0x000fe40000000000 */
[----:B------:R-:W1:Y:S08]  /*03d0*/  I2F.RP R4, R5 ;  /* 0x0000000500047306 */ /* 0x000e700000209400 */
[----:B-1----:R-:W1:Y:S02]  /*03e0*/  MUFU.RCP R4, R4 ;  /* 0x0000000400047308 */ /* 0x002e640000001000 */
[----:B-1----:R-:W-:-:S02]  /*03f0*/  IADD3 R2, PT, PT, R4, 0xffffffe, RZ ;  /* 0x0ffffffe04027810 */ /* 0x002fc40007ffe0ff */
[----:B------:R-:W-:-:S04]  /*0400*/  IADD3 R4, PT, PT, RZ, -R15, RZ ;  /* 0x8000000fff047210 */ /* 0x000fc80007ffe0ff */
[----:B------:R1:W2:Y:S02]  /*0410*/  F2I.FTZ.U32.TRUNC.NTZ R3, R2 ;  /* 0x0000000200037305 */ /* 0x0002a4000021f000 */
[----:B-1----:R-:W-:Y:S02]  /*0420*/  IMAD.MOV.U32 R2, RZ, RZ, RZ ;  /* 0x000000ffff027224 */ /* 0x002fe400078e00ff */
[----:B--2---:R-:W-:-:S04]  /*0430*/  IMAD.MOV R12, RZ, RZ, -R3 ;  /* 0x000000ffff0c7224 */ /* 0x004fc800078e0a03 */
[----:B------:R-:W-:Y:S02]  /*0440*/  IMAD R7, R12, R5, RZ ;  /* 0x000000050c077224 */ /* 0x000fe400078e02ff */
[----:B------:R-:W-:Y:S02]  /*0450*/  IMAD.MOV.U32 R12, RZ, RZ, R14 ;  /* 0x000000ffff0c7224 */ /* 0x000fe400078e000e */
[----:B------:R-:W-:-:S06]  /*0460*/  IMAD.HI.U32 R3, R3, R7, R2 ;  /* 0x0000000703037227 */ /* 0x000fcc00078e0002 */
[----:B------:R-:W-:-:S04]  /*0470*/  IMAD.HI.U32 R3, R3, R12, RZ ;  /* 0x0000000c03037227 */ /* 0x000fc800078e00ff */
[----:B------:R-:W-:Y:S02]  /*0480*/  IMAD R2, R3, R4, R12 ;  /* 0x0000000403027224 */ /* 0x000fe400078e020c */
[----:B------:R-:W-:-:S03]  /*0490*/  IMAD.MOV.U32 R4, RZ, RZ, RZ ;  /* 0x000000ffff047224 */ /* 0x000fc600078e00ff */
[----:B------:R-:W-:-:S13]  /*04a0*/  ISETP.GT.U32.AND P1, PT, R5, R2, PT ;  /* 0x000000020500720c */ /* 0x000fda0003f24070 */
[----:B------:R-:W-:Y:S02]  /*04b0*/  @!P1 IMAD.IADD R2, R2, 0x1, -R5 ;  /* 0x0000000102029824 */ /* 0x000fe400078e0a05 */
[----:B------:R-:W-:Y:S01]  /*04c0*/  @!P1 VIADD R3, R3, 0x1 ;  /* 0x0000000103039836 */ /* 0x000fe20000000000 */
[----:B------:R-:W-:Y:S02]  /*04d0*/  ISETP.NE.AND P1, PT, R13, RZ, PT ;  /* 0x000000ff0d00720c */ /* 0x000fe40003f25270 */
[----:B------:R-:W-:Y:S02]  /*04e0*/  ISETP.GE.U32.AND P0, PT, R2, R5, PT ;  /* 0x000000050200720c */ /* 0x000fe40003f06070 */
[----:B------:R-:W-:-:S04]  /*04f0*/  LOP3.LUT R2, R0, R13, RZ, 0x3c, !PT ;  /* 0x0000000d00027212 */ /* 0x000fc800078e3cff */
[----:B------:R-:W-:-:S07]  /*0500*/  ISETP.GE.AND P2, PT, R2, RZ, PT ;  /* 0x000000ff0200720c */ /* 0x000fce0003f46270 */
[----:B------:R-:W-:-:S05]  /*0510*/  @P0 VIADD R3, R3, 0x1 ;  /* 0x0000000103030836 */ /* 0x000fca0000000000 */
[----:B------:R-:W-:-:S05]  /*0520*/  MOV R2, R3 ;  /* 0x0000000300027202 */ /* 0x000fca0000000f00 */
[----:B------:R-:W-:Y:S01]  /*0530*/  @!P2 IMAD.MOV R2, RZ, RZ, -R2 ;  /* 0x000000ffff02a224 */ /* 0x000fe200078e0a02 */
[----:B------:R-:W-:-:S05]  /*0540*/  @!P1 LOP3.LUT R2, RZ, R13, RZ, 0x33, !PT ;  /* 0x0000000dff029212 */ /* 0x000fca00078e33ff */
[----:B------:R-:W-:Y:S02]  /*0550*/  IMAD.MOV R3, RZ, RZ, -R2 ;  /* 0x000000ffff037224 */ /* 0x000fe400078e0a02 */
[----:B------:R-:W-:Y:S02]  /*0560*/  IMAD R5, R2, R11, RZ ;  /* 0x0000000b02057224 */ /* 0x000fe400078e02ff */
[----:B------:R-:W-:-:S05]  /*0570*/  IMAD R12, R13, R3, R0 ;  /* 0x000000030d0c7224 */ /* 0x000fca00078e0200 */
[----:B------:R-:W-:Y:S02]  /*0580*/  IABS R3, R12 ;  /* 0x0000000c00037213 */ /* 0x000fe40000000000 */
[----:B------:R-:W-:-:S03]  /*0590*/  ISETP.GE.AND P1, PT, R12, RZ, PT ;  /* 0x000000ff0c00720c */ /* 0x000fc60003f26270 */
[----:B------:R-:W-:-:S04]  /*05a0*/  IMAD.HI.U32 R0, R9, R3, RZ ;  /* 0x0000000309007227 */ /* 0x000fc800078e00ff */
[----:B------:R-:W-:-:S04]  /*05b0*/  IMAD.MOV R0, RZ, RZ, -R0 ;  /* 0x000000ffff007224 */ /* 0x000fc800078e0a00 */
[----:B------:R-:W-:-:S05]  /*05c0*/  IMAD R3, R10, R0, R3 ;  /* 0x000000000a037224 */ /* 0x000fca00078e0203 */
[----:B------:R-:W-:-:S13]  /*05d0*/  ISETP.GT.U32.AND P0, PT, R8, R3, PT ;  /* 0x000000030800720c */ /* 0x000fda0003f04070 */
[----:B------:R-:W-:-:S04]  /*05e0*/  @!P0 IADD3 R3, PT, PT, R3, -R10, RZ ;  /* 0x8000000a03038210 */ /* 0x000fc80007ffe0ff */
[----:B------:R-:W-:-:S13]  /*05f0*/  ISETP.GT.U32.AND P0, PT, R8, R3, PT ;  /* 0x000000030800720c */ /* 0x000fda0003f04070 */
[----:B------:R-:W-:Y:S01]  /*0600*/  @!P0 IMAD.IADD R3, R3, 0x1, -R10 ;  /* 0x0000000103038824 */ /* 0x000fe200078e0a0a */
[----:B------:R-:W-:-:S03]  /*0610*/  ISETP.GE.AND P0, PT, R11, 0x1, PT ;  /* 0x000000010b00780c */ /* 0x000fc60003f06270 */
[----:B------:R-:W-:-:S05]  /*0620*/  @!P1 IMAD.MOV R3, RZ, RZ, -R3 ;  /* 0x000000ffff039224 */ /* 0x000fca00078e0a03 */
[----:B------:R-:W-:-:S04]  /*0630*/  SEL R7, R6, R3, !P5 ;  /* 0x0000000306077207 */ /* 0x000fc80006800000 */
[----:B------:R-:W-:Y:S01]  /*0640*/  IADD3 R3, PT, PT, R12, -R7, RZ ;  /* 0x800000070c037210 */ /* 0x000fe20007ffe0ff */
[----:B0-----:R-:W-:Y:S06]  /*0650*/  @!P0 BRA `(.L_x_0) ;  /* 0x0000001000c08947 */ /* 0x001fec0003800000 */
[C---:B------:R-:W-:Y:S01]  /*0660*/  VIADD R0, R11.reuse, 0xffffffff ;  /* 0xffffffff0b007836 */ /* 0x040fe20000000000 */
[----:B------:R-:W-:Y:S01]  /*0670*/  LOP3.LUT R2, R11, 0x7, RZ, 0xc0, !PT ;  /* 0x000000070b027812 */ /* 0x000fe200078ec0ff */
[----:B------:R-:W-:-:S03]  /*0680*/  IMAD.MOV.U32 R4, RZ, RZ, RZ ;  /* 0x000000ffff047224 */ /* 0x000fc600078e00ff */
[----:B------:R-:W-:Y:S01]  /*0690*/  ISETP.GE.U32.AND P0, PT, R0, 0x7, PT ;  /* 0x000000070000780c */ /* 0x000fe20003f06070 */
[----:B------:R-:W-:Y:S01]  /*06a0*/  IMAD.MOV.U32 R0, RZ, RZ, RZ ;  /* 0x000000ffff007224 */ /* 0x000fe200078e00ff */
[----:B------:R-:W-:-:S11]  /*06b0*/  ISETP.NE.AND P1, PT, R2, RZ, PT ;  /* 0x000000ff0200720c */ /* 0x000fd60003f25270 */
[----:B------:R-:W-:Y:S05]  /*06c0*/  @!P0 BRA `(.L_x_1) ;  /* 0x0000000800808947 */ /* 0x000fea0003800000 */
[----:B------:R-:W0:Y:S01]  /*06d0*/  LDC R26, c[0x0][0x394] ;  /* 0x0000e500ff1a7b82 */ /* 0x000e220000000800 */
[----:B------:R-:W-:Y:S01]  /*06e0*/  HFMA2 R4, -RZ, RZ, 0, 0 ;  /* 0x00000000ff047431 */ /* 0x000fe200000001ff */
[----:B------:R-:W-:Y:S01]  /*06f0*/  LOP3.LUT R0, R11, 0x7ffffff8, RZ, 0xc0, !PT ;  /* 0x7ffffff80b007812 */ /* 0x000fe200078ec0ff */
[----:B------:R-:W-:-:S05]  /*0700*/  UMOV UR4, URZ ;  /* 0x000000ff00047c82 */ /* 0x000fca0008000000 */
[----:B------:R-:W1:Y:S08]  /*0710*/  LDC R12, c[0x0][0x398] ;  /* 0x0000e600ff0c7b82 */ /* 0x000e700000000800 */
[----:B------:R-:W2:Y:S02]  /*0720*/  LDC.64 R14, c[0x0][0x380] ;  /* 0x0000e000ff0e7b82 */ /* 0x000ea40000000a00 */
.L_x_2:
[----:B-1----:R-:W-:Y:S02]  /*0730*/  IMAD.MOV.U32 R11, RZ, RZ, R12 ;  /* 0x000000ffff0b7224 */ /* 0x002fe400078e000c */
[----:B------:R-:W-:-:S03]  /*0740*/  VIADD R27, R7, UR4 ;  /* 0x00000004071b7c36 */ /* 0x000fc60008000000 */
[----:B------:R-:W-:Y:S01]  /*0750*/  IABS R10, R11 ;  /* 0x0000000b000a7213 */ /* 0x000fe20000000000 */
[C---:B------:R-:W-:Y:S01]  /*0760*/  VIADD R6, R27.reuse, 0x1 ;  /* 0x000000011b067836 */ /* 0x040fe20000000000 */
[----:B------:R-:W-:Y:S02]  /*0770*/  IABS R13, R27 ;  /* 0x0000001b000d7213 */ /* 0x000fe40000000000 */
[----:B------:R-:W1:Y:S01]  /*0780*/  I2F.RP R18, R10 ;  /* 0x0000000a00127306 */ /* 0x000e620000209400 */
[----:B------:R-:W-:Y:S02]  /*0790*/  IADD3 R20, PT, PT, R27, 0x2, RZ ;  /* 0x000000021b147810 */ /* 0x000fe40007ffe0ff */
[----:B------:R-:W-:Y:S01]  /*07a0*/  IMAD.HI.U32 R9, R9, R13, RZ ;  /* 0x0000000d09097227 */ /* 0x000fe200078e00ff */
[----:B------:R-:W-:Y:S02]  /*07b0*/  ISETP.GE.AND P3, PT, R6, RZ, PT ;  /* 0x000000ff0600720c */ /* 0x000fe40003f66270 */
[----:B------:R-:W-:Y:S01]  /*07c0*/  IABS R29, R20 ;  /* 0x00000014001d7213 */ /* 0x000fe20000000000 */
[----:B------:R-:W-:Y:S01]  /*07d0*/  IMAD.MOV R9, RZ, RZ, -R9 ;  /* 0x000000ffff097224 */ /* 0x000fe200078e0a09 */
[----:B------:R-:W-:-:S03]  /*07e0*/  ISETP.GE.AND P4, PT, R20, RZ, PT ;  /* 0x000000ff1400720c */ /* 0x000fc60003f86270 */
[----:B------:R-:W-:Y:S01]  /*07f0*/  IMAD R13, R10, R9, R13 ;  /* 0x000000090a0d7224 */ /* 0x000fe200078e020d */
[----:B-1----:R-:W1:Y:S04]  /*0800*/  MUFU.RCP R18, R18 ;  /* 0x0000001200127308 */ /* 0x002e680000001000 */
[----:B------:R-:W-:-:S13]  /*0810*/  ISETP.GT.U32.AND P0, PT, R8, R13, PT ;  /* 0x0000000d0800720c */ /* 0x000fda0003f04070 */
[--C-:B------:R-:W-:Y:S02]  /*0820*/  @!P0 IMAD.IADD R13, R13, 0x1, -R10.reuse ;  /* 0x000000010d0d8824 */ /* 0x100fe400078e0a0a */
[----:B-1----:R-:W-:Y:S01]  /*0830*/  VIADD R16, R18, 0xffffffe ;  /* 0x0ffffffe12107836 */ /* 0x002fe20000000000 */
[----:B------:R-:W-:Y:S02]  /*0840*/  IABS R18, R6 ;  /* 0x0000000600127213 */ /* 0x000fe40000000000 */
[----:B------:R-:W-:Y:S01]  /*0850*/  ISETP.GT.U32.AND P2, PT, R8, R13, PT ;  /* 0x0000000d0800720c */ /* 0x000fe20003f44070 */
[----:B------:R1:W3:Y:S01]  /*0860*/  F2I.FTZ.U32.TRUNC.NTZ R17, R16 ;  /* 0x0000001000117305 */ /* 0x0002e2000021f000 */
[----:B------:R-:W-:Y:S02]  /*0870*/  IMAD.MOV.U32 R8, RZ, RZ, R10 ;  /* 0x000000ffff087224 */ /* 0x000fe400078e000a */
[----:B-1----:R-:W-:-:S09]  /*0880*/  IMAD.MOV.U32 R16, RZ, RZ, RZ ;  /* 0x000000ffff107224 */ /* 0x002fd200078e00ff */
[----:B------:R-:W-:Y:S01]  /*0890*/  @!P2 IMAD.IADD R13, R13, 0x1, -R10 ;  /* 0x000000010d0da824 */ /* 0x000fe200078e0a0a */
[----:B---3--:R-:W-:-:S05]  /*08a0*/  IADD3 R19, PT, PT, RZ, -R17, RZ ;  /* 0x80000011ff137210 */ /* 0x008fca0007ffe0ff */
[----:B------:R-:W-:Y:S02]  /*08b0*/  IMAD R9, R19, R10, RZ ;  /* 0x0000000a13097224 */ /* 0x000fe400078e02ff */
[----:B------:R-:W-:Y:S02]  /*08c0*/  VIADD R19, R27, 0x3 ;  /* 0x000000031b137836 */ /* 0x000fe40000000000 */
[----:B------:R-:W-:-:S03]  /*08d0*/  IMAD.HI.U32 R9, R17, R9, R16 ;  /* 0x0000000911097227 */ /* 0x000fc600078e0010 */
[----:B------:R-:W-:Y:S01]  /*08e0*/  IABS R23, R19 ;  /* 0x0000001300177213 */ /* 0x000fe20000000000 */
[----:B------:R-:W-:Y:S01]  /*08f0*/  IMAD.MOV.U32 R17, RZ, RZ, R18 ;  /* 0x000000ffff117224 */ /* 0x000fe200078e0012 */
[----:B------:R-:W-:-:S03]  /*0900*/  ISETP.GE.AND P2, PT, R19, RZ, PT ;  /* 0x000000ff1300720c */ /* 0x000fc60003f46270 */
[----:B------:R-:W-:-:S05]  /*0910*/  IMAD.HI.U32 R16, R9, R17, RZ ;  /* 0x0000001109107227 */ /* 0x000fca00078e00ff */
[----:B------:R-:W-:Y:S01]  /*0920*/  IADD3 R18, PT, PT, -R16, RZ, RZ ;  /* 0x000000ff10127210 */ /* 0x000fe20007ffe1ff */
[----:B------:R-:W-:-:S04]  /*0930*/  IMAD.HI.U32 R16, R9, R29, RZ ;  /* 0x0000001d09107227 */ /* 0x000fc800078e00ff */
[----:B------:R-:W-:Y:S02]  /*0940*/  IMAD R17, R10, R18, R17 ;  /* 0x000000120a117224 */ /* 0x000fe400078e0211 */
[----:B------:R-:W-:Y:S02]  /*0950*/  IMAD.MOV R18, RZ, RZ, -R16 ;  /* 0x000000ffff127224 */ /* 0x000fe400078e0a10 */
[----:B------:R-:W-:Y:S01]  /*0960*/  IMAD.HI.U32 R16, R9, R23, RZ ;  /* 0x0000001709107227 */ /* 0x000fe200078e00ff */
[----:B------:R-:W-:-:S03]  /*0970*/  ISETP.GT.U32.AND P0, PT, R8, R17, PT ;  /* 0x000000110800720c */ /* 0x000fc60003f04070 */
[----:B------:R-:W-:Y:S01]  /*0980*/  IMAD R29, R10, R18, R29 ;  /* 0x000000120a1d7224 */ /* 0x000fe200078e021d */
[----:B------:R-:W-:Y:S01]  /*0990*/  IADD3 R16, PT, PT, -R16, RZ, RZ ;  /* 0x000000ff10107210 */ /* 0x000fe20007ffe1ff */
[----:B------:R-:W-:-:S03]  /*09a0*/  VIADD R18, R27, 0x4 ;  /* 0x000000041b127836 */ /* 0x000fc60000000000 */
[----:B------:R-:W-:Y:S01]  /*09b0*/  ISETP.GT.U32.AND P6, PT, R8, R29, PT ;  /* 0x0000001d0800720c */ /* 0x000fe20003fc4070 */
[----:B------:R-:W-:Y:S01]  /*09c0*/  IMAD R23, R10, R16, R23 ;  /* 0x000000100a177224 */ /* 0x000fe200078e0217 */
[----:B------:R-:W-:Y:S01]  /*09d0*/  IABS R21, R18 ;  /* 0x0000001200157213 */ /* 0x000fe20000000000 */
[----:B------:R-:W-:Y:S02]  /*09e0*/  VIADD R16, R27, 0x5 ;  /* 0x000000051b107836 */ /* 0x000fe40000000000 */
[----:B------:R-:W-:Y:S01]  /*09f0*/  @!P0 IMAD.IADD R17, R17, 0x1, -R10 ;  /* 0x0000000111118824 */ /* 0x000fe200078e0a0a */
[C---:B------:R-:W-:Y:S01]  /*0a00*/  ISETP.GT.U32.AND P0, PT, R8.reuse, R23, PT ;  /* 0x000000170800720c */ /* 0x040fe20003f04070 */
[----:B------:R-:W-:Y:S01]  /*0a10*/  IMAD.HI.U32 R6, R9, R21, RZ ;  /* 0x0000001509067227 */ /* 0x000fe200078e00ff */
[----:B------:R-:W-:Y:S02]  /*0a20*/  IABS R19, R16 ;  /* 0x0000001000137213 */ /* 0x000fe40000000000 */
[----:B------:R-:W-:-:S02]  /*0a30*/  ISETP.GT.U32.AND P5, PT, R8, R17, PT ;  /* 0x000000110800720c */ /* 0x000fc40003fa4070 */
[----:B------:R-:W-:Y:S01]  /*0a40*/  IADD3 R6, PT, PT, -R6, RZ, RZ ;  /* 0x000000ff06067210 */ /* 0x000fe20007ffe1ff */
[----:B------:R-:W-:Y:S01]  /*0a50*/  @!P6 IMAD.IADD R29, R29, 0x1, -R10 ;  /* 0x000000011d1de824 */ /* 0x000fe200078e0a0a */
[----:B------:R-:W-:-:S03]  /*0a60*/  ISETP.GE.AND P6, PT, R27, RZ, PT ;  /* 0x000000ff1b00720c */ /* 0x000fc60003fc6270 */
[----:B------:R-:W-:Y:S02]  /*0a70*/  IMAD R21, R10, R6, R21 ;  /* 0x000000060a157224 */ /* 0x000fe400078e0215 */
[----:B------:R-:W-:Y:S02]  /*0a80*/  @!P0 IMAD.IADD R23, R23, 0x1, -R10 ;  /* 0x0000000117178824 */ /* 0x000fe400078e0a0a */
[----:B------:R-:W-:-:S03]  /*0a90*/  IMAD.HI.U32 R6, R9, R19, RZ ;  /* 0x0000001309067227 */ /* 0x000fc600078e00ff */
[C---:B------:R-:W-:Y:S01]  /*0aa0*/  ISETP.GT.U32.AND P0, PT, R8.reuse, R23, PT ;  /* 0x000000170800720c */ /* 0x040fe20003f04070 */
[----:B------:R-:W-:Y:S01]  /*0ab0*/  @!P5 IMAD.IADD R17, R17, 0x1, -R10 ;  /* 0x000000011111d824 */ /* 0x000fe200078e0a0a */
[----:B------:R-:W-:Y:S01]  /*0ac0*/  ISETP.GT.U32.AND P5, PT, R8, R29, PT ;  /* 0x0000001d0800720c */ /* 0x000fe20003fa4070 */
[----:B------:R-:W-:Y:S01]  /*0ad0*/  @!P6 IMAD.MOV R13, RZ, RZ, -R13 ;  /* 0x000000ffff0de224 */ /* 0x000fe200078e0a0d */
[----:B------:R-:W-:Y:S01]  /*0ae0*/  IADD3 R6, PT, PT, -R6, RZ, RZ ;  /* 0x000000ff06067210 */ /* 0x000fe20007ffe1ff */
[----:B------:R-:W-:Y:S01]  /*0af0*/  @!P3 IMAD.MOV R17, RZ, RZ, -R17 ;  /* 0x000000ffff11b224 */ /* 0x000fe200078e0a11 */
[----:B------:R-:W-:Y:S01]  /*0b00*/  ISETP.GE.AND P3, PT, R18, RZ, PT ;  /* 0x000000ff1200720c */ /* 0x000fe20003f66270 */
[----:B------:R-:W-:Y:S01]  /*0b10*/  VIADD R18, R5, UR4 ;  /* 0x0000000405127c36 */ /* 0x000fe20008000000 */
[----:B------:R-:W-:Y:S01]  /*0b20*/  ISETP.GT.U32.AND P6, PT, R8, R21, PT ;  /* 0x000000150800720c */ /* 0x000fe20003fc4070 */
[----:B------:R-:W-:Y:S01]  /*0b30*/  IMAD R19, R10, R6, R19 ;  /* 0x000000060a137224 */ /* 0x000fe200078e0213 */
[----:B------:R-:W-:Y:S01]  /*0b40*/  LOP3.LUT R6, RZ, R11, RZ, 0x33, !PT ;  /* 0x0000000bff067212 */ /* 0x000fe200078e33ff */
[----:B0-----:R-:W-:-:S02]  /*0b50*/  IMAD R18, R18, R26, R3 ;  /* 0x0000001a12127224 */ /* 0x001fc400078e0203 */
[--C-:B------:R-:W-:Y:S01]  /*0b60*/  @!P0 IMAD.IADD R23, R23, 0x1, -R10.reuse ;  /* 0x0000000117178824 */ /* 0x100fe200078e0a0a */
[----:B------:R-:W-:Y:S02]  /*0b70*/  ISETP.GT.U32.AND P0, PT, R8, R19, PT ;  /* 0x000000130800720c */ /* 0x000fe40003f04070 */
[----:B------:R-:W-:Y:S02]  /*0b80*/  @!P5 IADD3 R29, PT, PT, R29, -R10, RZ ;  /* 0x8000000a1d1dd210 */ /* 0x000fe40007ffe0ff */
[----:B------:R-:W-:Y:S02]  /*0b90*/  ISETP.NE.AND P5, PT, R11, RZ, PT ;  /* 0x000000ff0b00720c */ /* 0x000fe40003fa5270 */
[----:B------:R-:W-:Y:S01]  /*0ba0*/  @!P4 IADD3 R29, PT, PT, -R29, RZ, RZ ;  /* 0x000000ff1d1dc210 */ /* 0x000fe20007ffe1ff */
[----:B------:R-:W-:Y:S01]  /*0bb0*/  @!P6 IMAD.IADD R21, R21, 0x1, -R10 ;  /* 0x000000011515e824 */ /* 0x000fe200078e0a0a */
[C---:B------:R-:W-:Y:S02]  /*0bc0*/  SEL R13, R6.reuse, R13, !P5 ;  /* 0x0000000d060d7207 */ /* 0x040fe40006800000 */
[----:B------:R-:W-:-:S03]  /*0bd0*/  SEL R25, R6, R17, !P5 ;  /* 0x0000001106197207 */ /* 0x000fc60006800000 */
[----:B------:R-:W-:Y:S01]  /*0be0*/  @!P0 IADD3 R19, PT, PT, R19, -R10, RZ ;  /* 0x8000000a13138210 */ /* 0x000fe20007ffe0ff */
[----:B------:R-:W-:Y:S01]  /*0bf0*/  IMAD.IADD R13, R13, 0x1, R18 ;  /* 0x000000010d0d7824 */ /* 0x000fe200078e0212 */
[----:B------:R-:W-:Y:S01]  /*0c00*/  SEL R29, R6, R29, !P5 ;  /* 0x0000001d061d7207 */ /* 0x000fe20006800000 */
[----:B------:R-:W-:Y:S01]  /*0c10*/  IMAD.IADD R18, R18, 0x1, R26 ;  /* 0x0000000112127824 */ /* 0x000fe200078e021a */
[----:B------:R-:W-:Y:S02]  /*0c20*/  ISETP.GT.U32.AND P0, PT, R8, R19, PT ;  /* 0x000000130800720c */ /* 0x000fe40003f04070 */
[----:B------:R-:W-:Y:S01]  /*0c30*/  ISETP.GE.AND P4, PT, R16, RZ, PT ;  /* 0x000000ff1000720c */ /* 0x000fe20003f86270 */
[----:B------:R-:W-:Y:S01]  /*0c40*/  IMAD.IADD R25, R25, 0x1, R18 ;  /* 0x0000000119197824 */ /* 0x000fe200078e0212 */
[----:B------:R-:W-:Y:S01]  /*0c50*/  ISETP.GT.U32.AND P6, PT, R8, R21, PT ;  /* 0x000000150800720c */ /* 0x000fe20003fc4070 */
[----:B------:R-:W-:Y:S02]  /*0c60*/  IMAD.IADD R18, R18, 0x1, R26 ;  /* 0x0000000112127824 */ /* 0x000fe400078e021a */
[----:B--2---:R-:W-:-:S04]  /*0c70*/  IMAD.WIDE R16, R13, 0x4, R14 ;  /* 0x000000040d107825 */ /* 0x004fc800078e020e */
[----:B------:R-:W-:Y:S01]  /*0c80*/  IMAD.IADD R29, R29, 0x1, R18 ;  /* 0x000000011d1d7824 */ /* 0x000fe200078e0212 */
[----:B------:R0:W2:Y:S01]  /*0c90*/  LDG.E R13, desc[UR6][R16.64] ;  /* 0x00000006100d7981 */ /* 0x0000a2000c1e1900 */
[----:B------:R-:W-:-:S04]  /*0ca0*/  IMAD.WIDE R24, R25, 0x4, R14 ;  /* 0x0000000419187825 */ /* 0x000fc800078e020e */
[----:B------:R-:W-:Y:S01]  /*0cb0*/  @!P2 IMAD.MOV R23, RZ, RZ, -R23 ;  /* 0x000000ffff17a224 */ /* 0x000fe200078e0a17 */
[----:B------:R-:W-:Y:S01]  /*0cc0*/  IADD3 R20, PT, PT, R18, R26, RZ ;  /* 0x0000001a12147210 */ /* 0x000fe20007ffe0ff */
[----:B------:R-:W3:Y:S01]  /*0cd0*/  LDG.E R24, desc[UR6][R24.64] ;  /* 0x0000000618187981 */ /* 0x000ee2000c1e1900 */
[----:B------:R-:W-:Y:S01]  /*0ce0*/  @!P0 IMAD.IADD R19, R19, 0x1, -R10 ;  /* 0x0000000113138824 */ /* 0x000fe200078e0a0a */
[----:B------:R-:W-:Y:S01]  /*0cf0*/  @!P6 IADD3 R21, PT, PT, R21, -R10, RZ ;  /* 0x8000000a1515e210 */ /* 0x000fe20007ffe0ff */
[----:B0-----:R-:W-:Y:S01]  /*0d00*/  IMAD.WIDE R16, R29, 0x4, R14 ;  /* 0x000000041d107825 */ /* 0x001fe200078e020e */
[----:B------:R-:W-:Y:S02]  /*0d10*/  SEL R18, R6, R23, !P5 ;  /* 0x0000001706127207 */ /* 0x000fe40006800000 */
[----:B------:R-:W-:Y:S02]  /*0d20*/  MOV R23, R19 ;  /* 0x0000001300177202 */ /* 0x000fe40000000f00 */
[----:B------:R0:W4:Y:S01]  /*0d30*/  LDG.E R25, desc[UR6][R16.64] ;  /* 0x0000000610197981 */ /* 0x000122000c1e1900 */
[----:B------:R-:W-:-:S02]  /*0d40*/  IMAD.IADD R19, R18, 0x1, R20 ;  /* 0x0000000112137824 */ /* 0x000fc400078e0214 */
[----:B0-----:R-:W-:Y:S02]  /*0d50*/  VIADD R16, R27, 0x6 ;  /* 0x000000061b107836 */ /* 0x001fe40000000000 */
[----:B------:R-:W-:-:S03]  /*0d60*/  IMAD.WIDE R18, R19, 0x4, R14 ;  /* 0x0000000413127825 */ /* 0x000fc600078e020e */
[----:B------:R-:W-:Y:S02]  /*0d70*/  IABS R17, R16 ;  /* 0x0000001000117213 */ /* 0x000fe40000000000 */
[----:B------:R-:W-:Y:S01]  /*0d80*/  ISETP.GE.AND P2, PT, R16, RZ, PT ;  /* 0x000000ff1000720c */ /* 0x000fe20003f46270 */
[----:B------:R0:W5:Y:S01]  /*0d90*/  LDG.E R28, desc[UR6][R18.64] ;  /* 0x00000006121c7981 */ /* 0x000162000c1e1900 */
[----:B------:R-:W-:Y:S01]  /*0da0*/  IADD3 R27, PT, PT, R27, 0x7, RZ ;  /* 0x000000071b1b7810 */ /* 0x000fe20007ffe0ff */
[----:B------:R-:W-:-:S04]  /*0db0*/  IMAD.HI.U32 R16, R9, R17, RZ ;  /* 0x0000001109107227 */ /* 0x000fc800078e00ff */
[----:B------:R-:W-:Y:S01]  /*0dc0*/  IMAD.MOV R16, RZ, RZ, -R16 ;  /* 0x000000ffff107224 */ /* 0x000fe200078e0a10 */
[----:B0-----:R-:W-:-:S03]  /*0dd0*/  IABS R19, R27 ;  /* 0x0000001b00137213 */ /* 0x001fc60000000000 */
[----:B------:R-:W-:Y:S02]  /*0de0*/  IMAD R17, R10, R16, R17 ;  /* 0x000000100a117224 */ /* 0x000fe400078e0211 */
[----:B------:R-:W-:-:S04]  /*0df0*/  IMAD.HI.U32 R16, R9, R19, RZ ;  /* 0x0000001309107227 */ /* 0x000fc800078e00ff */
[----:B------:R-:W-:Y:S02]  /*0e00*/  IMAD.MOV R16, RZ, RZ, -R16 ;  /* 0x000000ffff107224 */ /* 0x000fe400078e0a10 */
[----:B------:R-:W-:Y:S01]  /*0e10*/  @!P3 IMAD.MOV R21, RZ, RZ, -R21 ;  /* 0x000000ffff15b224 */ /* 0x000fe200078e0a15 */
[----:B------:R-:W-:Y:S01]  /*0e20*/  ISETP.GT.U32.AND P3, PT, R8, R17, PT ;  /* 0x000000110800720c */ /* 0x000fe20003f64070 */
[----:B------:R-:W-:Y:S01]  /*0e30*/  IMAD R19, R10, R16, R19 ;  /* 0x000000100a137224 */ /* 0x000fe200078e0213 */
[----:B------:R-:W-:-:S04]  /*0e40*/  @!P4 IADD3 R23, PT, PT, -R23, RZ, RZ ;  /* 0x000000ff1717c210 */ /* 0x000fc80007ffe1ff */
[----:B------:R-:W-:-:S07]  /*0e50*/  ISETP.GT.U32.AND P4, PT, R8, R19, PT ;  /* 0x000000130800720c */ /* 0x000fce0003f84070 */
[----:B------:R-:W-:-:S05]  /*0e60*/  @!P3 IMAD.IADD R17, R17, 0x1, -R10 ;  /* 0x000000011111b824 */ /* 0x000fca00078e0a0a */
[----:B------:R-:W-:Y:S02]  /*0e70*/  ISETP.GT.U32.AND P3, PT, R8, R17, PT ;  /* 0x000000110800720c */ /* 0x000fe40003f64070 */
[----:B------:R-:W-:-:S04]  /*0e80*/  @!P4 IADD3 R19, PT, PT, R19, -R10, RZ ;  /* 0x8000000a1313c210 */ /* 0x000fc80007ffe0ff */
[----:B------:R-:W-:Y:S02]  /*0e90*/  ISETP.GT.U32.AND P4, PT, R8, R19, PT ;  /* 0x000000130800720c */ /* 0x000fe40003f84070 */
[----:B------:R-:W-:Y:S01]  /*0ea0*/  ISETP.GE.AND P0, PT, R27, RZ, PT ;  /* 0x000000ff1b00720c */ /* 0x000fe20003f06270 */
[----:B------:R-:W-:Y:S01]  /*0eb0*/  IMAD.IADD R29, R20, 0x1, R26 ;  /* 0x00000001141d7824 */ /* 0x000fe200078e021a */
[----:B------:R-:W-:-:S03]  /*0ec0*/  SEL R20, R6, R21, !P5 ;  /* 0x0000001506147207 */ /* 0x000fc60006800000 */
[----:B------:R-:W-:Y:S02]  /*0ed0*/  @!P3 IMAD.IADD R17, R17, 0x1, -R10 ;  /* 0x000000011111b824 */ /* 0x000fe400078e0a0a */
[----:B------:R-:W-:Y:S01]  /*0ee0*/  IMAD.IADD R21, R20, 0x1, R29 ;  /* 0x0000000114157824 */ /* 0x000fe200078e021d */
[----:B------:R-:W-:Y:S01]  /*0ef0*/  SEL R22, R6, R23, !P5 ;  /* 0x0000001706167207 */ /* 0x000fe20006800000 */
[----:B------:R-:W-:Y:S01]  /*0f00*/  IMAD.IADD R29, R29, 0x1, R26 ;  /* 0x000000011d1d7824 */ /* 0x000fe200078e021a */
[----:B------:R-:W-:Y:S01]  /*0f10*/  @!P2 IADD3 R17, PT, PT, -R17, RZ, RZ ;  /* 0x000000ff1111a210 */ /* 0x000fe20007ffe1ff */
[----:B------:R-:W-:Y:S02]  /*0f20*/  @!P4 IMAD.IADD R19, R19, 0x1, -R10 ;  /* 0x000000011313c824 */ /* 0x000fe400078e0a0a */
[----:B------:R-:W-:Y:S01]  /*0f30*/  IMAD.IADD R16, R29, 0x1, R26 ;  /* 0x000000011d107824 */ /* 0x000fe200078e021a */
[----:B------:R-:W-:Y:S01]  /*0f40*/  IADD3 R23, PT, PT, R22, R29, RZ ;  /* 0x0000001d16177210 */ /* 0x000fe20007ffe0ff */
[----:B------:R-:W-:Y:S01]  /*0f50*/  @!P0 IMAD.MOV R19, RZ, RZ, -R19 ;  /* 0x000000ffff138224 */ /* 0x000fe200078e0a13 */
[----:B------:R-:W-:Y:S01]  /*0f60*/  SEL R17, R6, R17, !P5 ;  /* 0x0000001106117207 */ /* 0x000fe20006800000 */
[----:B------:R-:W-:-:S03]  /*0f70*/  IMAD.WIDE R20, R21, 0x4, R14 ;  /* 0x0000000415147825 */ /* 0x000fc600078e020e */
[----:B------:R-:W-:Y:S01]  /*0f80*/  SEL R19, R6, R19, !P5 ;  /* 0x0000001306137207 */ /* 0x000fe20006800000 */
[----:B------:R-:W-:Y:S01]  /*0f90*/  IMAD.WIDE R22, R23, 0x4, R14 ;  /* 0x0000000417167825 */ /* 0x000fe200078e020e */
[----:B------:R-:W-:Y:S01]  /*0fa0*/  IADD3 R17, PT, PT, R17, R16, RZ ;  /* 0x0000001011117210 */ /* 0x000fe20007ffe0ff */
[----:B------:R-:W5:Y:S01]  /*0fb0*/  LDG.E R20, desc[UR6][R20.64] ;  /* 0x0000000614147981 */ /* 0x000f62000c1e1900 */
[----:B------:R-:W-:-:S03]  /*0fc0*/  IADD3 R19, PT, PT, R19, R26, R16 ;  /* 0x0000001a13137210 */ /* 0x000fc60007ffe010 */
[--C-:B------:R-:W-:Y:S01]  /*0fd0*/  IMAD.WIDE R16, R17, 0x4, R14.reuse ;  /* 0x0000000411107825 */ /* 0x100fe200078e020e */
[----:B------:R-:W5:Y:S03]  /*0fe0*/  LDG.E R22, desc[UR6][R22.64] ;  /* 0x0000000616167981 */ /* 0x000f66000c1e1900 */
[----:B------:R-:W-:Y:S02]  /*0ff0*/  IMAD.WIDE R18, R19, 0x4, R14 ;  /* 0x0000000413127825 */ /* 0x000fe400078e020e */
[----:B------:R-:W5:Y:S04]  /*1000*/  LDG.E R16, desc[UR6][R16.64] ;  /* 0x0000000610107981 */ /* 0x000f68000c1e1900 */
[----:B------:R-:W5:Y:S01]  /*1010*/  LDG.E R18, desc[UR6][R18.64] ;  /* 0x0000000612127981 */ /* 0x000f62000c1e1900 */
[----:B------:R-:W-:-:S06]  /*1020*/  UIADD3 UR4, UPT, UPT, UR4, 0x8, URZ ;  /* 0x0000000804047890 */ /* 0x000fcc000fffe0ff */
[----:B------:R-:W-:Y:S01]  /*1030*/  ISETP.NE.AND P0, PT, R0, UR4, PT ;  /* 0x0000000400007c0c */ /* 0x000fe2000bf05270 */
[----:B--2---:R-:W-:-:S04]  /*1040*/  FADD R13, R13, R4 ;  /* 0x000000040d0d7221 */ /* 0x004fc80000000000 */
[----:B---3--:R-:W-:-:S04]  /*1050*/  FADD R24, R13, R24 ;  /* 0x000000180d187221 */ /* 0x008fc80000000000 */
[----:B----4-:R-:W-:-:S04]  /*1060*/  FADD R25, R24, R25 ;  /* 0x0000001918197221 */ /* 0x010fc80000000000 */
[----:B-----5:R-:W-:-:S04]  /*1070*/  FADD R25, R25, R28 ;  /* 0x0000001c19197221 */ /* 0x020fc80000000000 */
[----:B------:R-:W-:-:S04]  /*1080*/  FADD R25, R25, R20 ;  /* 0x0000001419197221 */ /* 0x000fc80000000000 */
[----:B------:R-:W-:-:S04]  /*1090*/  FADD R25, R25, R22 ;  /* 0x0000001619197221 */ /* 0x000fc80000000000 */
[----:B------:R-:W-:-:S04]  /*10a0*/  FADD R25, R25, R16 ;  /* 0x0000001019197221 */ /* 0x000fc80000000000 */
[----:B------:R-:W-:Y:S01]  /*10b0*/  FADD R4, R25, R18 ;  /* 0x0000001219047221 */ /* 0x000fe20000000000 */
[----:B------:R-:W-:Y:S06]  /*10c0*/  @P0 BRA `(.L_x_2) ;  /* 0xfffffff400980947 */ /* 0x000fec000383ffff */
.L_x_1:
[----:B------:R-:W-:Y:S05]  /*10d0*/  @!P1 BRA `(.L_x_0) ;  /* 0x0000000800209947 */ /* 0x000fea0003800000 */
[----:B------:R-:W-:Y:S02]  /*10e0*/  ISETP.GE.U32.AND P1, PT, R2, 0x4, PT ;  /* 0x000000040200780c */ /* 0x000fe40003f26070 */
[----:B------:R-:W-:-:S04]  /*10f0*/  LOP3.LUT R20, R11, 0x3, RZ, 0xc0, !PT ;  /* 0x000000030b147812 */ /* 0x000fc800078ec0ff */
[----:B------:R-:W-:-:S07]  /*1100*/  ISETP.NE.AND P0, PT, R20, RZ, PT ;  /* 0x000000ff1400720c */ /* 0x000fce0003f05270 */
[----:B------:R-:W-:Y:S06]  /*1110*/  @!P1 BRA `(.L_x_3) ;  /* 0x00000004001c9947 */ /* 0x000fec0003800000 */
[----:B------:R-:W-:-:S04]  /*1120*/  IMAD.IADD R13, R7, 0x1, R0 ;  /* 0x00000001070d7824 */ /* 0x000fc800078e0200 */
[C---:B------:R-:W-:Y:S01]  /*1130*/  VIADD R18, R13.reuse, 0x1 ;  /* 0x000000010d127836 */ /* 0x040fe20000000000 */
[----:B------:R-:W-:Y:S01]  /*1140*/  IABS R15, R13 ;  /* 0x0000000d000f7213 */ /* 0x000fe20000000000 */
[C---:B------:R-:W-:Y:S01]  /*1150*/  VIADD R16, R13.reuse, 0x3 ;  /* 0x000000030d107836 */ /* 0x040fe20000000000 */
[----:B------:R-:W-:Y:S02]  /*1160*/  IADD3 R14, PT, PT, R13, 0x2, RZ ;  /* 0x000000020d0e7810 */ /* 0x000fe40007ffe0ff */
[----:B------:R-:W-:Y:S01]  /*1170*/  IABS R17, R18 ;  /* 0x0000001200117213 */ /* 0x000fe20000000000 */
[C---:B------:R-:W-:Y:S01]  /*1180*/  IMAD.HI.U32 R2, R9.reuse, R15, RZ ;  /* 0x0000000f09027227 */ /* 0x040fe200078e00ff */
[----:B------:R-:W-:Y:S02]  /*1190*/  IABS R21, R14 ;  /* 0x0000000e00157213 */ /* 0x000fe40000000000 */
[----:B------:R-:W-:Y:S01]  /*11a0*/  IABS R19, R16 ;  /* 0x0000001000137213 */ /* 0x000fe20000000000 */
[----:B------:R-:W-:-:S04]  /*11b0*/  IMAD.HI.U32 R12, R9, R17, RZ ;  /* 0x00000011090c7227 */ /* 0x000fc800078e00ff */
[----:B------:R-:W-:Y:S01]  /*11c0*/  IMAD.MOV R2, RZ, RZ, -R2 ;  /* 0x000000ffff027224 */ /* 0x000fe200078e0a02 */
[----:B------:R-:W-:-:S03]  /*11d0*/  IADD3 R12, PT, PT, -R12, RZ, RZ ;  /* 0x000000ff0c0c7210 */ /* 0x000fc60007ffe1ff */
[----:B------:R-:W-:Y:S02]  /*11e0*/  IMAD R15, R10, R2, R15 ;  /* 0x000000020a0f7224 */ /* 0x000fe400078e020f */
[----:B------:R-:W-:-:S03]  /*11f0*/  IMAD.HI.U32 R2, R9, R21, RZ ;  /* 0x0000001509027227 */ /* 0x000fc600078e00ff */
[----:B------:R-:W-:Y:S01]  /*1200*/  ISETP.GT.U32.AND P2, PT, R8, R15, PT ;  /* 0x0000000f0800720c */ /* 0x000fe20003f44070 */
[----:B------:R-:W-:Y:S02]  /*1210*/  IMAD R17, R10, R12, R17 ;  /* 0x0000000c0a117224 */ /* 0x000fe400078e0211 */
[----:B------:R-:W-:Y:S02]  /*1220*/  IMAD.MOV R12, RZ, RZ, -R2 ;  /* 0x000000ffff0c7224 */ /* 0x000fe400078e0a02 */
[----:B------:R-:W-:Y:S01]  /*1230*/  IMAD.HI.U32 R2, R9, R19, RZ ;  /* 0x0000001309027227 */ /* 0x000fe200078e00ff */
[----:B------:R-:W-:-:S03]  /*1240*/  ISETP.GT.U32.AND P3, PT, R8, R17, PT ;  /* 0x000000110800720c */ /* 0x000fc60003f64070 */
[----:B------:R-:W-:Y:S02]  /*1250*/  IMAD R21, R10, R12, R21 ;  /* 0x0000000c0a157224 */ /* 0x000fe400078e0215 */
[----:B------:R-:W-:Y:S02]  /*1260*/  IMAD.MOV R2, RZ, RZ, -R2 ;  /* 0x000000ffff027224 */ /* 0x000fe400078e0a02 */
[----:B------:R-:W-:Y:S02]  /*1270*/  @!P2 IADD3 R15, PT, PT, R15, -R10, RZ ;  /* 0x8000000a0f0fa210 */ /* 0x000fe40007ffe0ff */
[----:B------:R-:W-:Y:S01]  /*1280*/  ISETP.GT.U32.AND P1, PT, R8, R21, PT ;  /* 0x000000150800720c */ /* 0x000fe20003f24070 */
[----:B------:R-:W-:Y:S01]  /*1290*/  IMAD R19, R10, R2, R19 ;  /* 0x000000020a137224 */ /* 0x000fe200078e0213 */
[C---:B------:R-:W-:Y:S01]  /*12a0*/  ISETP.GT.U32.AND P6, PT, R8.reuse, R15, PT ;  /* 0x0000000f0800720c */ /* 0x040fe20003fc4070 */
[----:B------:R-:W-:Y:S02]  /*12b0*/  IMAD.IADD R2, R5, 0x1, R0 ;  /* 0x0000000105027824 */ /* 0x000fe400078e0200 */
[----:B------:R-:W-:Y:S01]  /*12c0*/  @!P3 IMAD.IADD R17, R17, 0x1, -R10 ;  /* 0x000000011111b824 */ /* 0x000fe200078e0a0a */
[----:B------:R-:W-:Y:S01]  /*12d0*/  ISETP.GT.U32.AND P4, PT, R8, R19, PT ;  /* 0x000000130800720c */ /* 0x000fe20003f84070 */
[----:B------:R-:W-:-:S03]  /*12e0*/  IMAD R2, R2, R26, R3 ;  /* 0x0000001a02027224 */ /* 0x000fc600078e0203 */
[----:B------:R-:W-:-:S03]  /*12f0*/  ISETP.GT.U32.AND P3, PT, R8, R17, PT ;  /* 0x000000110800720c */ /* 0x000fc60003f64070 */
[--C-:B------:R-:W-:Y:S01]  /*1300*/  @!P1 IMAD.IADD R21, R21, 0x1, -R10.reuse ;  /* 0x0000000115159824 */ /* 0x100fe200078e0a0a */
[----:B------:R-:W-:Y:S02]  /*1310*/  ISETP.GE.AND P1, PT, R13, RZ, PT ;  /* 0x000000ff0d00720c */ /* 0x000fe40003f26270 */
[----:B------:R-:W-:Y:S01]  /*1320*/  @!P6 IADD3 R15, PT, PT, R15, -R10, RZ ;  /* 0x8000000a0f0fe210 */ /* 0x000fe20007ffe0ff */
[----:B------:R-:W0:Y:S01]  /*1330*/  LDC.64 R12, c[0x0][0x380] ;  /* 0x0000e000ff0c7b82 */ /* 0x000e220000000a00 */
[----:B------:R-:W-:Y:S01]  /*1340*/  ISETP.GT.U32.AND P2, PT, R8, R21, PT ;  /* 0x000000150800720c */ /* 0x000fe20003f44070 */
[----:B------:R-:W-:Y:S01]  /*1350*/  @!P4 IMAD.IADD R19, R19, 0x1, -R10 ;  /* 0x000000011313c824 */ /* 0x000fe200078e0a0a */
[----:B------:R-:W-:-:S03]  /*1360*/  ISETP.GE.AND P6, PT, R18, RZ, PT ;  /* 0x000000ff1200720c */ /* 0x000fc60003fc6270 */
[----:B------:R-:W-:Y:S02]  /*1370*/  @!P3 IADD3 R17, PT, PT, R17, -R10, RZ ;  /* 0x8000000a1111b210 */ /* 0x000fe40007ffe0ff */
[----:B------:R-:W-:Y:S02]  /*1380*/  ISETP.GT.U32.AND P4, PT, R8, R19, PT ;  /* 0x000000130800720c */ /* 0x000fe40003f84070 */
[----:B------:R-:W-:Y:S01]  /*1390*/  ISETP.GE.AND P3, PT, R14, RZ, PT ;  /* 0x000000ff0e00720c */ /* 0x000fe20003f66270 */
[----:B------:R-:W-:Y:S01]  /*13a0*/  @!P1 IMAD.MOV R15, RZ, RZ, -R15 ;  /* 0x000000ffff0f9224 */ /* 0x000fe200078e0a0f */
[----:B------:R-:W-:Y:S02]  /*13b0*/  IADD3 R14, PT, PT, R2, R26, RZ ;  /* 0x0000001a020e7210 */ /* 0x000fe40007ffe0ff */
[----:B------:R-:W-:Y:S01]  /*13c0*/  @!P2 IMAD.IADD R21, R21, 0x1, -R10 ;  /* 0x000000011515a824 */ /* 0x000fe200078e0a0a */
[----:B------:R-:W-:Y:S01]  /*13d0*/  ISETP.GE.AND P2, PT, R16, RZ, PT ;  /* 0x000000ff1000720c */ /* 0x000fe20003f46270 */
[----:B------:R-:W-:Y:S01]  /*13e0*/  @!P6 IMAD.MOV R17, RZ, RZ, -R17 ;  /* 0x000000ffff11e224 */ /* 0x000fe200078e0a11 */
[----:B------:R-:W-:-:S04]  /*13f0*/  SEL R15, R6, R15, !P5 ;  /* 0x0000000f060f7207 */ /* 0x000fc80006800000 */
[----:B------:R-:W-:Y:S01]  /*1400*/  @!P4 IMAD.IADD R19, R19, 0x1, -R10 ;  /* 0x000000011313c824 */ /* 0x000fe200078e0a0a */
[----:B------:R-:W-:Y:S01]  /*1410*/  SEL R17, R6, R17, !P5 ;  /* 0x0000001106117207 */ /* 0x000fe20006800000 */
[----:B------:R-:W-:Y:S01]  /*1420*/  @!P3 IMAD.MOV R21, RZ, RZ, -R21 ;  /* 0x000000ffff15b224 */ /* 0x000fe200078e0a15 */
[----:B------:R-:W-:Y:S01]  /*1430*/  IADD3 R15, PT, PT, R15, R2, RZ ;  /* 0x000000020f0f7210 */ /* 0x000fe20007ffe0ff */
[----:B------:R-:W-:Y:S01]  /*1440*/  IMAD.MOV.U32 R23, RZ, RZ, R19 ;  /* 0x000000ffff177224 */ /* 0x000fe200078e0013 */
[----:B------:R-:W-:Y:S01]  /*1450*/  IADD3 R17, PT, PT, R17, R14, RZ ;  /* 0x0000000e11117210 */ /* 0x000fe20007ffe0ff */
[----:B------:R-:W-:Y:S01]  /*1460*/  IMAD.IADD R2, R14, 0x1, R26 ;  /* 0x000000010e027824 */ /* 0x000fe200078e021a */
[----:B------:R-:W-:Y:S01]  /*1470*/  SEL R21, R6, R21, !P5 ;  /* 0x0000001506157207 */ /* 0x000fe20006800000 */
[----:B------:R-:W-:Y:S02]  /*1480*/  @!P2 IMAD.MOV R23, RZ, RZ, -R23 ;  /* 0x000000ffff17a224 */ /* 0x000fe400078e0a17 */
[----:B0-----:R-:W-:Y:S01]  /*1490*/  IMAD.WIDE R18, R15, 0x4, R12 ;  /* 0x000000040f127825 */ /* 0x001fe200078e020c */
[----:B------:R-:W-:-:S02]  /*14a0*/  IADD3 R21, PT, PT, R21, R2, RZ ;  /* 0x0000000215157210 */ /* 0x000fc40007ffe0ff */
[----:B------:R-:W-:Y:S01]  /*14b0*/  SEL R23, R6, R23, !P5 ;  /* 0x0000001706177207 */ /* 0x000fe20006800000 */
[----:B------:R-:W-:Y:S02]  /*14c0*/  IMAD.WIDE R14, R17, 0x4, R12 ;  /* 0x00000004110e7825 */ /* 0x000fe400078e020c */
[----:B------:R-:W2:Y:S01]  /*14d0*/  LDG.E R19, desc[UR6][R18.64] ;  /* 0x0000000612137981 */ /* 0x000ea2000c1e1900 */
[----:B------:R-:W-:Y:S01]  /*14e0*/  IADD3 R23, PT, PT, R23, R26, R2 ;  /* 0x0000001a17177210 */ /* 0x000fe20007ffe002 */
[--C-:B------:R-:W-:Y:S02]  /*14f0*/  IMAD.WIDE R16, R21, 0x4, R12.reuse ;  /* 0x0000000415107825 */ /* 0x100fe400078e020c */
[----:B------:R-:W3:Y:S02]  /*1500*/  LDG.E R14, desc[UR6][R14.64] ;  /* 0x000000060e0e7981 */ /* 0x000ee4000c1e1900 */
[----:B------:R-:W-:Y:S02]  /*1510*/  IMAD.WIDE R12, R23, 0x4, R12 ;  /* 0x00000004170c7825 */ /* 0x000fe400078e020c */
[----:B------:R-:W4:Y:S04]  /*1520*/  LDG.E R16, desc[UR6][R16.64] ;  /* 0x0000000610107981 */ /* 0x000f28000c1e1900 */
[----:B------:R-:W5:Y:S01]  /*1530*/  LDG.E R12, desc[UR6][R12.64] ;  /* 0x000000060c0c7981 */ /* 0x000f62000c1e1900 */
[----:B------:R-:W-:-:S02]  /*1540*/  VIADD R0, R0, 0x4 ;  /* 0x0000000400007836 */ /* 0x000fc40000000000 */
[----:B--2---:R-:W-:-:S04]  /*1550*/  FADD R21, R4, R19 ;  /* 0x0000001304157221 */ /* 0x004fc80000000000 */
[----:B---3--:R-:W-:-:S04]  /*1560*/  FADD R21, R21, R14 ;  /* 0x0000000e15157221 */ /* 0x008fc80000000000 */
[----:B----4-:R-:W-:-:S04]  /*1570*/  FADD R21, R21, R16 ;  /* 0x0000001015157221 */ /* 0x010fc80000000000 */
[----:B-----5:R-:W-:-:S07]  /*1580*/  FADD R4, R21, R12 ;  /* 0x0000000c15047221 */ /* 0x020fce0000000000 */
.L_x_3:
[----:B------:R-:W-:Y:S05]  /*1590*/  @!P0 BRA `(.L_x_0) ;  /* 0x0000000000f08947 */ /* 0x000fea0003800000 */
[----:B------:R-:W-:Y:S02]  /*15a0*/  ISETP.NE.AND P1, PT, R20, 0x1, PT ;  /* 0x000000011400780c */ /* 0x000fe40003f25270 */
[----:B------:R-:W-:-:S04]  /*15b0*/  LOP3.LUT R2, R11, 0x1, RZ, 0xc0, !PT ;  /* 0x000000010b027812 */ /* 0x000fc800078ec0ff */
[----:B------:R-:W-:-:S07]  /*15c0*/  ISETP.NE.U32.AND P0, PT, R2, 0x1, PT ;  /* 0x000000010200780c */ /* 0x000fce0003f05070 */
[----:B------:R-:W-:Y:S06]  /*15d0*/  @!P1 BRA `(.L_x_4) ;  /* 0x0000000000909947 */ /* 0x000fec0003800000 */
[----:B------:R-:W-:-:S05]  /*15e0*/  IMAD.IADD R13, R7, 0x1, R0 ;  /* 0x00000001070d7824 */ /* 0x000fca00078e0200 */
[----:B------:R-:W-:Y:S02]  /*15f0*/  IADD3 R14, PT, PT, R13, 0x1, RZ ;  /* 0x000000010d0e7810 */ /* 0x000fe40007ffe0ff */
[----:B------:R-:W-:Y:S02]  /*1600*/  IABS R15, R13 ;  /* 0x0000000d000f7213 */ /* 0x000fe40000000000 */
[----:B------:R-:W-:Y:S02]  /*1610*/  IABS R17, R14 ;  /* 0x0000000e00117213 */ /* 0x000fe40000000000 */
[----:B------:R-:W-:Y:S01]  /*1620*/  ISETP.GE.AND P4, PT, R14, RZ, PT ;  /* 0x000000ff0e00720c */ /* 0x000fe20003f86270 */
[----:B------:R-:W-:-:S04]  /*1630*/  IMAD.HI.U32 R2, R9, R15, RZ ;  /* 0x0000000f09027227 */ /* 0x000fc800078e00ff */
[----:B------:R-:W-:-:S04]  /*1640*/  IMAD.HI.U32 R12, R9, R17, RZ ;  /* 0x00000011090c7227 */ /* 0x000fc800078e00ff */
[----:B------:R-:W-:Y:S02]  /*1650*/  IMAD.MOV R2, RZ, RZ, -R2 ;  /* 0x000000ffff027224 */ /* 0x000fe400078e0a02 */
[----:B------:R-:W-:Y:S02]  /*1660*/  IMAD.MOV R12, RZ, RZ, -R12 ;  /* 0x000000ffff0c7224 */ /* 0x000fe400078e0a0c */
[C---:B------:R-:W-:Y:S02]  /*1670*/  IMAD R15, R10.reuse, R2, R15 ;  /* 0x000000020a0f7224 */ /* 0x040fe400078e020f */
[----:B------:R-:W-:Y:S02]  /*1680*/  IMAD R17, R10, R12, R17 ;  /* 0x0000000c0a117224 */ /* 0x000fe400078e0211 */
[----:B------:R-:W-:Y:S01]  /*1690*/  IMAD.IADD R2, R5, 0x1, R0 ;  /* 0x0000000105027824 */ /* 0x000fe200078e0200 */
[C---:B------:R-:W-:Y:S02]  /*16a0*/  ISETP.GT.U32.AND P1, PT, R8.reuse, R15, PT ;  /* 0x0000000f0800720c */ /* 0x040fe40003f24070 */
[----:B------:R-:W-:Y:S01]  /*16b0*/  ISETP.GT.U32.AND P2, PT, R8, R17, PT ;  /* 0x000000110800720c */ /* 0x000fe20003f44070 */
[----:B------:R-:W-:-:S10]  /*16c0*/  IMAD R2, R2, R26, R3 ;  /* 0x0000001a02027224 */ /* 0x000fd400078e0203 */
[----:B------:R-:W-:Y:S02]  /*16d0*/  @!P1 IADD3 R15, PT, PT, R15, -R10, RZ ;  /* 0x8000000a0f0f9210 */ /* 0x000fe40007ffe0ff */
[----:B------:R-:W-:Y:S01]  /*16e0*/  @!P2 IMAD.IADD R17, R17, 0x1, -R10 ;  /* 0x000000011111a824 */ /* 0x000fe200078e0a0a */
[----:B------:R-:W-:Y:S02]  /*16f0*/  ISETP.GE.AND P2, PT, R13, RZ, PT ;  /* 0x000000ff0d00720c */ /* 0x000fe40003f46270 */
[C---:B------:R-:W-:Y:S01]  /*1700*/  ISETP.GT.U32.AND P1, PT, R8.reuse, R15, PT ;  /* 0x0000000f0800720c */ /* 0x040fe20003f24070 */
[----:B------:R-:W0:Y:S01]  /*1710*/  LDC.64 R12, c[0x0][0x380] ;  /* 0x0000e000ff0c7b82 */ /* 0x000e220000000a00 */
[----:B------:R-:W-:-:S11]  /*1720*/  ISETP.GT.U32.AND P3, PT, R8, R17, PT ;  /* 0x000000110800720c */ /* 0x000fd60003f64070 */
[----:B------:R-:W-:Y:S02]  /*1730*/  @!P1 IMAD.IADD R15, R15, 0x1, -R10 ;  /* 0x000000010f0f9824 */ /* 0x000fe400078e0a0a */
[----:B------:R-:W-:Y:S02]  /*1740*/  @!P3 IADD3 R17, PT, PT, R17, -R10, RZ ;  /* 0x8000000a1111b210 */ /* 0x000fe40007ffe0ff */
[----:B------:R-:W-:Y:S02]  /*1750*/  @!P2 IMAD.MOV R15, RZ, RZ, -R15 ;  /* 0x000000ffff0fa224 */ /* 0x000fe400078e0a0f */
[----:B------:R-:W-:-:S03]  /*1760*/  @!P4 IADD3 R17, PT, PT, -R17, RZ, RZ ;  /* 0x000000ff1111c210 */ /* 0x000fc60007ffe1ff */
[C---:B------:R-:W-:Y:S02]  /*1770*/  SEL R15, R6.reuse, R15, !P5 ;  /* 0x0000000f060f7207 */ /* 0x040fe40006800000 */
[----:B------:R-:W-:-:S03]  /*1780*/  SEL R17, R6, R17, !P5 ;  /* 0x0000001106117207 */ /* 0x000fc60006800000 */
[--C-:B------:R-:W-:Y:S01]  /*1790*/  IMAD.IADD R15, R15, 0x1, R2.reuse ;  /* 0x000000010f0f7824 */ /* 0x100fe200078e0202 */
[----:B------:R-:W-:-:S03]  /*17a0*/  IADD3 R17, PT, PT, R17, R26, R2 ;  /* 0x0000001a11117210 */ /* 0x000fc60007ffe002 */
[----:B0-----:R-:W-:-:S04]  /*17b0*/  IMAD.WIDE R14, R15, 0x4, R12 ;  /* 0x000000040f0e7825 */ /* 0x001fc800078e020c */
[----:B------:R-:W-:Y:S02]  /*17c0*/  IMAD.WIDE R12, R17, 0x4, R12 ;  /* 0x00000004110c7825 */ /* 0x000fe400078e020c */
[----:B------:R-:W2:Y:S04]  /*17d0*/  LDG.E R15, desc[UR6][R14.64] ;  /* 0x000000060e0f7981 */ /* 0x000ea8000c1e1900 */
[----:B------:R-:W3:Y:S01]  /*17e0*/  LDG.E R12, desc[UR6][R12.64] ;  /* 0x000000060c0c7981 */ /* 0x000ee2000c1e1900 */
[----:B------:R-:W-:Y:S02]  /*17f0*/  VIADD R0, R0, 0x2 ;  /* 0x0000000200007836 */ /* 0x000fe40000000000 */
[----:B--2---:R-:W-:-:S04]  /*1800*/  FADD R17, R4, R15 ;  /* 0x0000000f04117221 */ /* 0x004fc80000000000 */
[----:B---3--:R-:W-:-:S07]  /*1810*/  FADD R4, R17, R12 ;  /* 0x0000000c11047221 */ /* 0x008fce0000000000 */
.L_x_4:
[----:B------:R-:W-:Y:S05]  /*1820*/  @P0 BRA `(.L_x_0) ;  /* 0x00000000004c0947 */ /* 0x000fea0003800000 */
[----:B------:R-:W-:Y:S01]  /*1830*/  IADD3 R2, PT, PT, R7, R0, RZ ;  /* 0x0000000007027210 */ /* 0x000fe20007ffe0ff */
[----:B------:R-:W-:-:S03]  /*1840*/  IMAD.IADD R15, R5, 0x1, R0 ;  /* 0x00000001050f7824 */ /* 0x000fc600078e0200 */
[----:B------:R-:W-:Y:S01]  /*1850*/  IABS R13, R2 ;  /* 0x00000002000d7213 */ /* 0x000fe20000000000 */
[----:B------:R-:W-:Y:S01]  /*1860*/  IMAD R15, R15, R26, R3 ;  /* 0x0000001a0f0f7224 */ /* 0x000fe200078e0203 */
[----:B------:R-:W-:-:S03]  /*1870*/  ISETP.GE.AND P1, PT, R2, RZ, PT ;  /* 0x000000ff0200720c */ /* 0x000fc60003f26270 */
[----:B------:R-:W-:-:S04]  /*1880*/  IMAD.HI.U32 R9, R9, R13, RZ ;  /* 0x0000000d09097227 */ /* 0x000fc800078e00ff */
[----:B------:R-:W-:-:S04]  /*1890*/  IMAD.MOV R9, RZ, RZ, -R9 ;  /* 0x000000ffff097224 */ /* 0x000fc800078e0a09 */
[----:B------:R-:W-:-:S05]  /*18a0*/  IMAD R13, R10, R9, R13 ;  /* 0x000000090a0d7224 */ /* 0x000fca00078e020d */
[----:B------:R-:W-:-:S13]  /*18b0*/  ISETP.GT.U32.AND P0, PT, R8, R13, PT ;  /* 0x0000000d0800720c */ /* 0x000fda0003f04070 */
[----:B------:R-:W-:-:S05]  /*18c0*/  @!P0 IMAD.IADD R13, R13, 0x1, -R10 ;  /* 0x000000010d0d8824 */ /* 0x000fca00078e0a0a */
[----:B------:R-:W-:Y:S02]  /*18d0*/  ISETP.GT.U32.AND P0, PT, R8, R13, PT ;  /* 0x0000000d0800720c */ /* 0x000fe40003f04070 */
[----:B------:R-:W0:Y:S11]  /*18e0*/  LDC.64 R8, c[0x0][0x380] ;  /* 0x0000e000ff087b82 */ /* 0x000e360000000a00 */
[----:B------:R-:W-:-:S05]  /*18f0*/  @!P0 IADD3 R13, PT, PT, R13, -R10, RZ ;  /* 0x8000000a0d0d8210 */ /* 0x000fca0007ffe0ff */
[----:B------:R-:W-:-:S05]  /*1900*/  @!P1 IMAD.MOV R13, RZ, RZ, -R13 ;  /* 0x000000ffff0d9224 */ /* 0x000fca00078e0a0d */
[----:B------:R-:W-:-:S04]  /*1910*/  SEL R6, R6, R13, !P5 ;  /* 0x0000000d06067207 */ /* 0x000fc80006800000 */
[----:B------:R-:W-:-:S05]  /*1920*/  IADD3 R15, PT, PT, R6, R15, RZ ;  /* 0x0000000f060f7210 */ /* 0x000fca0007ffe0ff */
[----:B0-----:R-:W-:-:S06]  /*1930*/  IMAD.WIDE R8, R15, 0x4, R8 ;  /* 0x000000040f087825 */ /* 0x001fcc00078e0208 */
[----:B------:R-:W2:Y:S02]  /*1940*/  LDG.E R9, desc[UR6][R8.64] ;  /* 0x0000000608097981 */ /* 0x000ea4000c1e1900 */
[----:B--2---:R-:W-:-:S07]  /*1950*/  FADD R4, R4, R9 ;  /* 0x0000000904047221 */ /* 0x004fce0000000000 */
.L_x_0:
[----:B------:R-:W-:Y:S01]  /*1960*/  I2FP.F32.S32 R0, R11 ;  /* 0x0000000b00007245 */ /* 0x000fe20000201400 */
[----:B------:R-:W-:Y:S01]  /*1970*/  BSSY.RECONVERGENT B0, `(.L_x_5) ;  /* 0x000000d000007945 */ /* 0x000fe20003800200 */
[----:B------:R-:W-:Y:S02]  /*1980*/  ISETP.GE.AND P2, PT, R11, 0x1, PT ;  /* 0x000000010b00780c */ /* 0x000fe40003f46270 */
[----:B------:R-:W0:Y:S08]  /*1990*/  MUFU.RCP R9, R0 ;  /* 0x0000000000097308 */ /* 0x000e300000001000 */
[----:B------:R-:W1:Y:S01]  /*19a0*/  FCHK P0, R4, R0 ;  /* 0x0000000004007302 */ /* 0x000e620000000000 */
[----:B0-----:R-:W-:-:S04]  /*19b0*/  FFMA R2, -R0, R9, 1 ;  /* 0x3f80000000027423 */ /* 0x001fc80000000109 */
[----:B------:R-:W-:-:S04]  /*19c0*/  FFMA R9, R9, R2, R9 ;  /* 0x0000000209097223 */ /* 0x000fc80000000009 */
[----:B------:R-:W-:-:S04]  /*19d0*/  FFMA R19, R9, R4, RZ ;  /* 0x0000000409137223 */ /* 0x000fc800000000ff */
[----:B------:R-:W-:-:S04]  /*19e0*/  FFMA R2, -R0, R19, R4 ;  /* 0x0000001300027223 */ /* 0x000fc80000000104 */
[----:B------:R-:W-:Y:S01]  /*19f0*/  FFMA R19, R9, R2, R19 ;  /* 0x0000000209137223 */ /* 0x000fe20000000013 */
[----:B-1----:R-:W-:Y:S06]  /*1a00*/  @!P0 BRA `(.L_x_6) ;  /* 0x00000000000c8947 */ /* 0x002fec0003800000 */
[----:B------:R-:W-:-:S07]  /*1a10*/  MOV R2, 0x1a30 ;  /* 0x00001a3000027802 */ /* 0x000fce0000000f00 */
[----:B------:R-:W-:Y:S05]  /*1a20*/  CALL.REL.NOINC `($__internal_0_$__cuda_sm3x_div_rn_noftz_f32_slowpath) ;  /* 0x0000000c000c7944 */ /* 0x000fea0003c00000 */
[----:B------:R-:W-:-:S07]  /*1a30*/  IMAD.MOV.U32 R19, RZ, RZ, R0 ;  /* 0x000000ffff137224 */ /* 0x000fce00078e0000 */
.L_x_6:
[----:B------:R-:W-:Y:S05]  /*1a40*/  BSYNC.RECONVERGENT B0 ;  /* 0x0000000000007941 */ /* 0x000fea0003800200 */
.L_x_5:
[----:B------:R-:W-:Y:S05]  /*1a50*/  @!P2 EXIT ;  /* 0x000000000000a94d */ /* 0x000fea0003800000 */
[----:B------:R-:W0:Y:S01]  /*1a60*/  LDCU UR4, c[0x0][0x398] ;  /* 0x00007300ff0477ac */ /* 0x000e220008000800 */
[----:B------:R-:W-:Y:S02]  /*1a70*/  IMAD.MOV.U32 R6, RZ, RZ, RZ ;  /* 0x000000ffff067224 */ /* 0x000fe400078e00ff */
[----:B0-----:R-:W-:-:S05]  /*1a80*/  IMAD.U32 R4, RZ, RZ, UR4 ;  /* 0x00000004ff047e24 */ /* 0x001fca000f8e00ff */
[C---:B------:R-:W-:Y:S02]  /*1a90*/  IADD3 R0, PT, PT, R4.reuse, -0x1, RZ ;  /* 0xffffffff04007810 */ /* 0x040fe40007ffe0ff */
[----:B------:R-:W-:Y:S02]  /*1aa0*/  LOP3.LUT R26, R4, 0x3, RZ, 0xc0, !PT ;  /* 0x00000003041a7812 */ /* 0x000fe400078ec0ff */
[----:B------:R-:W-:Y:S02]  /*1ab0*/  ISETP.GE.U32.AND P1, PT, R0, 0x3, PT ;  /* 0x000000030000780c */ /* 0x000fe40003f26070 */
[----:B------:R-:W-:-:S11]  /*1ac0*/  ISETP.NE.AND P0, PT, R26, RZ, PT ;  /* 0x000000ff1a00720c */ /* 0x000fd60003f05270 */
[----:B------:R-:W-:Y:S05]  /*1ad0*/  @!P1 BRA `(.L_x_7) ;  /* 0x0000000400909947 */ /* 0x000fea0003800000 */
[----:B------:R-:W-:Y:S01]  /*1ae0*/  IABS R0, R4 ;  /* 0x0000000400007213 */ /* 0x000fe20000000000 */
[----:B------:R-:W0:Y:S01]  /*1af0*/  LDC R24, c[0x0][0x394] ;  /* 0x0000e500ff187b82 */ /* 0x000e220000000800 */
[----:B------:R-:W-:Y:S01]  /*1b00*/  VIADD R23, R7, 0x3 ;  /* 0x0000000307177836 */ /* 0x000fe20000000000 */
[C---:B------:R-:W-:Y:S01]  /*1b10*/  IADD3 R20, PT, PT, R5.reuse, 0x2, RZ ;  /* 0x0000000205147810 */ /* 0x040fe20007ffe0ff */
[----:B------:R-:W1:Y:S01]  /*1b20*/  I2F.RP R6, R0 ;  /* 0x0000000000067306 */ /* 0x000e620000209400 */
[C---:B------:R-:W-:Y:S02]  /*1b30*/  VIADD R22, R5.reuse, 0x3 ;  /* 0x0000000305167836 */ /* 0x040fe40000000000 */
[----:B------:R-:W-:Y:S02]  /*1b40*/  IMAD.MOV.U32 R21, RZ, RZ, R3 ;  /* 0x000000ffff157224 */ /* 0x000fe400078e0003 */
[----:B------:R-:W2:Y:S08]  /*1b50*/  LDC R18, c[0x0][0x394] ;  /* 0x0000e500ff127b82 */ /* 0x000eb00000000800 */
[----:B------:R-:W3:Y:S01]  /*1b60*/  LDC.64 R8, c[0x0][0x388] ;  /* 0x0000e200ff087b82 */ /* 0x000ee20000000a00 */
[----:B-1----:R-:W1:Y:S01]  /*1b70*/  MUFU.RCP R6, R6 ;  /* 0x0000000600067308 */ /* 0x002e620000001000 */
[----:B0-----:R-:W-:-:S02]  /*1b80*/  IMAD R24, R5, R24, R24 ;  /* 0x0000001805187224 */ /* 0x001fc400078e0218 */
[----:B-1----:R-:W-:Y:S01]  /*1b90*/  VIADD R10, R6, 0xffffffe ;  /* 0x0ffffffe060a7836 */ /* 0x002fe20000000000 */
[----:B------:R-:W-:-:S04]  /*1ba0*/  LOP3.LUT R6, R4, 0x7ffffffc, RZ, 0xc0, !PT ;  /* 0x7ffffffc04067812 */ /* 0x000fc800078ec0ff */
[----:B------:R0:W1:Y:S01]  /*1bb0*/  F2I.FTZ.U32.TRUNC.NTZ R11, R10 ;  /* 0x0000000a000b7305 */ /* 0x000062000021f000 */
[----:B------:R-:W-:Y:S01]  /*1bc0*/  IADD3 R25, PT, PT, -R6, RZ, RZ ;  /* 0x000000ff06197210 */ /* 0x000fe20007ffe1ff */
[----:B0-----:R-:W-:Y:S01]  /*1bd0*/  IMAD.MOV.U32 R10, RZ, RZ, RZ ;  /* 0x000000ffff0a7224 */ /* 0x001fe200078e00ff */
[----:B-1----:R-:W-:-:S05]  /*1be0*/  IADD3 R13, PT, PT, RZ, -R11, RZ ;  /* 0x8000000bff0d7210 */ /* 0x002fca0007ffe0ff */
[----:B------:R-:W-:-:S04]  /*1bf0*/  IMAD R13, R13, R0, RZ ;  /* 0x000000000d0d7224 */ /* 0x000fc800078e02ff */
[----:B--23--:R-:W-:-:S07]  /*1c00*/  IMAD.HI.U32 R2, R11, R13, R10 ;  /* 0x0000000d0b027227 */ /* 0x00cfce00078e000a */
.L_x_8:
[----:B0-----:R-:W0:Y:S01]  /*1c10*/  LDC R4, c[0x0][0x398] ;  /* 0x0000e600ff047b82 */ /* 0x001e220000000800 */
[----:B------:R-:W-:Y:S02]  /*1c20*/  VIADD R15, R23, 0xfffffffd ;  /* 0xfffffffd170f7836 */ /* 0x000fe40000000000 */
[----:B------:R-:W-:Y:S02]  /*1c30*/  IMAD R27, R22, R18, R21 ;  /* 0x00000012161b7224 */ /* 0x000fe400078e0215 */
[----:B------:R-:W-:Y:S01]  /*1c40*/  VIADD R25, R25, 0x4 ;  /* 0x0000000419197836 */ /* 0x000fe20000000000 */
[----:B------:R-:W-:-:S05]  /*1c50*/  IABS R13, R15 ;  /* 0x0000000f000d7213 */ /* 0x000fca0000000000 */
[----:B------:R-:W-:-:S05]  /*1c60*/  IMAD.HI.U32 R2, R2, R13, RZ ;  /* 0x0000000d02027227 */ /* 0x000fca00078e00ff */
[----:B------:R-:W-:Y:S02]  /*1c70*/  IADD3 R2, PT, PT, -R2, RZ, RZ ;  /* 0x000000ff02027210 */ /* 0x000fe40007ffe1ff */
[----:B0-----:R-:W-:-:S04]  /*1c80*/  IABS R14, R4 ;  /* 0x00000004000e7213 */ /* 0x001fc80000000000 */
[----:B------:R-:W0:Y:S01]  /*1c90*/  I2F.RP R12, R14 ;  /* 0x0000000e000c7306 */ /* 0x000e220000209400 */
[----:B------:R-:W-:-:S05]  /*1ca0*/  IMAD R13, R14, R2, R13 ;  /* 0x000000020e0d7224 */ /* 0x000fca00078e020d */
[----:B------:R-:W-:Y:S02]  /*1cb0*/  ISETP.GT.U32.AND P1, PT, R0, R13, PT ;  /* 0x0000000d0000720c */ /* 0x000fe40003f24070 */
[----:B0-----:R-:W0:Y:S11]  /*1cc0*/  MUFU.RCP R12, R12 ;  /* 0x0000000c000c7308 */ /* 0x001e360000001000 */
[----:B------:R-:W-:Y:S01]  /*1cd0*/  @!P1 IMAD.IADD R13, R13, 0x1, -R14 ;  /* 0x000000010d0d9824 */ /* 0x000fe200078e0a0e */
[----:B------:R-:W-:-:S04]  /*1ce0*/  ISETP.GE.AND P1, PT, R15, RZ, PT ;  /* 0x000000ff0f00720c */ /* 0x000fc80003f26270 */
[----:B------:R-:W-:Y:S01]  /*1cf0*/  ISETP.GT.U32.AND P6, PT, R0, R13, PT ;  /* 0x0000000d0000720c */ /* 0x000fe20003fc4070 */
[----:B0-----:R-:W-:Y:S02]  /*1d00*/  VIADD R10, R12, 0xffffffe ;  /* 0x0ffffffe0c0a7836 */ /* 0x001fe40000000000 */
[----:B------:R-:W-:Y:S02]  /*1d10*/  VIADD R12, R23, 0xfffffffe ;  /* 0xfffffffe170c7836 */ /* 0x000fe40000000000 */
[----:B------:R0:W1:Y:S08]  /*1d20*/  F2I.FTZ.U32.TRUNC.NTZ R11, R10 ;  /* 0x0000000a000b7305 */ /* 0x000070000021f000 */
[----:B------:R-:W-:Y:S01]  /*1d30*/  @!P6 IMAD.IADD R13, R13, 0x1, -R14 ;  /* 0x000000010d0de824 */ /* 0x000fe200078e0a0e */
[----:B------:R-:W-:-:S04]  /*1d40*/  ISETP.GE.AND P5, PT, R12, RZ, PT ;  /* 0x000000ff0c00720c */ /* 0x000fc80003fa6270 */
[----:B------:R-:W-:Y:S02]  /*1d50*/  @!P1 IADD3 R13, PT, PT, -R13, RZ, RZ ;  /* 0x000000ff0d0d9210 */ /* 0x000fe40007ffe1ff */
[----:B------:R-:W-:Y:S01]  /*1d60*/  ISETP.NE.AND P1, PT, R25, RZ, PT ;  /* 0x000000ff1900720c */ /* 0x000fe20003f25270 */
[----:B0-----:R-:W-:Y:S02]  /*1d70*/  HFMA2 R10, -RZ, RZ, 0, 0 ;  /* 0x00000000ff0a7431 */ /* 0x001fe400000001ff */
[----:B-1----:R-:W-:-:S04]  /*1d80*/  IMAD.MOV R17, RZ, RZ, -R11 ;  /* 0x000000ffff117224 */ /* 0x002fc800078e0a0b */
[----:B------:R-:W-:-:S04]  /*1d90*/  IMAD R17, R17, R14, RZ ;  /* 0x0000000e11117224 */ /* 0x000fc800078e02ff */
[----:B------:R-:W-:Y:S01]  /*1da0*/  IMAD.HI.U32 R2, R11, R17, R10 ;  /* 0x000000110b027227 */ /* 0x000fe200078e000a */
[----:B------:R-:W-:Y:S02]  /*1db0*/  IABS R11, R12 ;  /* 0x0000000c000b7213 */ /* 0x000fe40000000000 */
[----:B------:R-:W-:Y:S01]  /*1dc0*/  IABS R17, R23 ;  /* 0x0000001700117213 */ /* 0x000fe20000000000 */
[----:B------:R-:W-:Y:S02]  /*1dd0*/  VIADD R10, R23, 0xffffffff ;  /* 0xffffffff170a7836 */ /* 0x000fe40000000000 */
[----:B------:R-:W-:-:S03]  /*1de0*/  IMAD.HI.U32 R15, R2, R11, RZ ;  /* 0x0000000b020f7227 */ /* 0x000fc600078e00ff */
[----:B------:R-:W-:Y:S01]  /*1df0*/  IABS R16, R10 ;  /* 0x0000000a00107213 */ /* 0x000fe20000000000 */
[----:B------:R-:W-:Y:S01]  /*1e00*/  IMAD R12, R5, R18, R21 ;  /* 0x00000012050c7224 */ /* 0x000fe200078e0215 */
[----:B------:R-:W-:Y:S02]  /*1e10*/  IADD3 R0, PT, PT, -R15, RZ, RZ ;  /* 0x000000ff0f007210 */ /* 0x000fe40007ffe1ff */
[----:B------:R-:W-:Y:S01]  /*1e20*/  ISETP.GE.AND P6, PT, R10, RZ, PT ;  /* 0x000000ff0a00720c */ /* 0x000fe20003fc6270 */
[----:B------:R-:W-:Y:S01]  /*1e30*/  IMAD.MOV.U32 R15, RZ, RZ, R16 ;  /* 0x000000ffff0f7224 */ /* 0x000fe200078e0010 */
[----:B------:R-:W-:Y:S01]  /*1e40*/  LOP3.LUT R10, RZ, R4, RZ, 0x33, !PT ;  /* 0x00000004ff0a7212 */ /* 0x000fe200078e33ff */
[----:B------:R-:W-:Y:S02]  /*1e50*/  IMAD R11, R14, R0, R11 ;  /* 0x000000000e0b7224 */ /* 0x000fe400078e020b */
[----:B------:R-:W-:-:S04]  /*1e60*/  IMAD.HI.U32 R0, R2, R15, RZ ;  /* 0x0000000f02007227 */ /* 0x000fc800078e00ff */
[----:B------:R-:W-:Y:S02]  /*1e70*/  IMAD.MOV R0, RZ, RZ, -R0 ;  /* 0x000000ffff007224 */ /* 0x000fe400078e0a00 */
[----:B------:R-:W-:-:S04]  /*1e80*/  IMAD.HI.U32 R16, R2, R17, RZ ;  /* 0x0000001102107227 */ /* 0x000fc800078e00ff */
[----:B------:R-:W-:Y:S01]  /*1e90*/  IMAD R15, R14, R0, R15 ;  /* 0x000000000e0f7224 */ /* 0x000fe200078e020f */
[----:B------:R-:W-:Y:S01]  /*1ea0*/  IADD3 R16, PT, PT, -R16, RZ, RZ ;  /* 0x000000ff10107210 */ /* 0x000fe20007ffe1ff */
[----:B------:R-:W-:-:S04]  /*1eb0*/  IMAD.MOV.U32 R0, RZ, RZ, R14 ;  /* 0x000000ffff007224 */ /* 0x000fc800078e000e */
[----:B------:R-:W-:Y:S01]  /*1ec0*/  IMAD R17, R14, R16, R17 ;  /* 0x000000100e117224 */ /* 0x000fe200078e0211 */
[C---:B------:R-:W-:Y:S02]  /*1ed0*/  ISETP.GT.U32.AND P2, PT, R0.reuse, R11, PT ;  /* 0x0000000b0000720c */ /* 0x040fe40003f44070 */
[C---:B------:R-:W-:Y:S02]  /*1ee0*/  ISETP.GT.U32.AND P3, PT, R0.reuse, R15, PT ;  /* 0x0000000f0000720c */ /* 0x040fe40003f64070 */
[----:B------:R-:W-:-:S09]  /*1ef0*/  ISETP.GT.U32.AND P4, PT, R0, R17, PT ;  /* 0x000000110000720c */ /* 0x000fd20003f84070 */
[--C-:B------:R-:W-:Y:S02]  /*1f00*/  @!P2 IMAD.IADD R11, R11, 0x1, -R14.reuse ;  /* 0x000000010b0ba824 */ /* 0x100fe400078e0a0e */
[----:B------:R-:W-:Y:S02]  /*1f10*/  @!P3 IADD3 R15, PT, PT, R15, -R14, RZ ;  /* 0x8000000e0f0fb210 */ /* 0x000fe40007ffe0ff */
[----:B------:R-:W-:Y:S01]  /*1f20*/  @!P4 IMAD.IADD R17, R17, 0x1, -R14 ;  /* 0x000000011111c824 */ /* 0x000fe200078e0a0e */
[C---:B------:R-:W-:Y:S02]  /*1f30*/  ISETP.GT.U32.AND P2, PT, R0.reuse, R11, PT ;  /* 0x0000000b0000720c */ /* 0x040fe40003f44070 */
[C---:B------:R-:W-:Y:S02]  /*1f40*/  ISETP.GT.U32.AND P3, PT, R0.reuse, R15, PT ;  /* 0x0000000f0000720c */ /* 0x040fe40003f64070 */
[----:B------:R-:W-:-:S09]  /*1f50*/  ISETP.GT.U32.AND P4, PT, R0, R17, PT ;  /* 0x000000110000720c */ /* 0x000fd20003f84070 */
[----:B------:R-:W-:Y:S02]  /*1f60*/  @!P2 IADD3 R11, PT, PT, R11, -R14, RZ ;  /* 0x8000000e0b0ba210 */ /* 0x000fe40007ffe0ff */
[----:B------:R-:W-:Y:S01]  /*1f70*/  ISETP.GE.AND P2, PT, R23, RZ, PT ;  /* 0x000000ff1700720c */ /* 0x000fe20003f46270 */
[--C-:B------:R-:W-:Y:S01]  /*1f80*/  @!P3 IMAD.IADD R15, R15, 0x1, -R14.reuse ;  /* 0x000000010f0fb824 */ /* 0x100fe200078e0a0e */
[----:B------:R-:W-:Y:S01]  /*1f90*/  ISETP.NE.AND P3, PT, R4, RZ, PT ;  /* 0x000000ff0400720c */ /* 0x000fe20003f65270 */
[----:B------:R-:W-:Y:S02]  /*1fa0*/  @!P4 IMAD.IADD R17, R17, 0x1, -R14 ;  /* 0x000000011111c824 */ /* 0x000fe400078e0a0e */
[----:B------:R-:W-:Y:S01]  /*1fb0*/  @!P5 IMAD.MOV R11, RZ, RZ, -R11 ;  /* 0x000000ffff0bd224 */ /* 0x000fe200078e0a0b */
[C---:B------:R-:W-:Y:S01]  /*1fc0*/  SEL R13, R10.reuse, R13, !P3 ;  /* 0x0000000d0a0d7207 */ /* 0x040fe20005800000 */
[----:B------:R-:W-:Y:S02]  /*1fd0*/  @!P6 IMAD.MOV R15, RZ, RZ, -R15 ;  /* 0x000000ffff0fe224 */ /* 0x000fe400078e0a0f */
[----:B------:R-:W-:Y:S01]  /*1fe0*/  VIADD R23, R23, 0x4 ;  /* 0x0000000417177836 */ /* 0x000fe20000000000 */
[C---:B------:R-:W-:Y:S01]  /*1ff0*/  SEL R11, R10.reuse, R11, !P3 ;  /* 0x0000000b0a0b7207 */ /* 0x040fe20005800000 */
[----:B------:R-:W-:Y:S01]  /*2000*/  IMAD.IADD R13, R13, 0x1, R12 ;  /* 0x000000010d0d7824 */ /* 0x000fe200078e020c */
[----:B------:R-:W-:-:S02]  /*2010*/  SEL R15, R10, R15, !P3 ;  /* 0x0000000f0a0f7207 */ /* 0x000fc40005800000 */
[----:B------:R-:W-:Y:S02]  /*2020*/  @!P2 IADD3 R17, PT, PT, -R17, RZ, RZ ;  /* 0x000000ff1111a210 */ /* 0x000fe40007ffe1ff */
[--C-:B------:R-:W-:Y:S02]  /*2030*/  IADD3 R11, PT, PT, R11, R24, R21.reuse ;  /* 0x000000180b0b7210 */ /* 0x100fe40007ffe015 */
[----:B------:R-:W-:Y:S01]  /*2040*/  SEL R12, R10, R17, !P3 ;  /* 0x000000110a0c7207 */ /* 0x000fe20005800000 */
[----:B------:R-:W-:Y:S01]  /*2050*/  IMAD R10, R20, R18, R21 ;  /* 0x00000012140a7224 */ /* 0x000fe200078e0215 */
[----:B------:R-:W-:Y:S01]  /*2060*/  LEA R21, R18, R21, 0x2 ;  /* 0x0000001512157211 */ /* 0x000fe200078e10ff */
[----:B------:R-:W-:-:S04]  /*2070*/  IMAD.WIDE R16, R13, 0x4, R8 ;  /* 0x000000040d107825 */ /* 0x000fc800078e0208 */
[----:B------:R-:W-:Y:S01]  /*2080*/  IMAD.IADD R13, R15, 0x1, R10 ;  /* 0x000000010f0d7824 */ /* 0x000fe200078e020a */
[----:B------:R-:W-:Y:S01]  /*2090*/  IADD3 R15, PT, PT, R12, R27, RZ ;  /* 0x0000001b0c0f7210 */ /* 0x000fe20007ffe0ff */
[--C-:B------:R-:W-:Y:S01]  /*20a0*/  IMAD.WIDE R10, R11, 0x4, R8.reuse ;  /* 0x000000040b0a7825 */ /* 0x100fe200078e0208 */
[----:B------:R0:W-:Y:S03]  /*20b0*/  STG.E desc[UR6][R16.64], R19 ;  /* 0x0000001310007986 */ /* 0x0001e6000c101906 */
[--C-:B------:R-:W-:Y:S01]  /*20c0*/  IMAD.WIDE R12, R13, 0x4, R8.reuse ;  /* 0x000000040d0c7825 */ /* 0x100fe200078e0208 */
[----:B------:R0:W-:Y:S03]  /*20d0*/  STG.E desc[UR6][R10.64], R19 ;  /* 0x000000130a007986 */ /* 0x0001e6000c101906 */
[----:B------:R-:W-:Y:S01]  /*20e0*/  IMAD.WIDE R14, R15, 0x4, R8 ;  /* 0x000000040f0e7825 */ /* 0x000fe200078e0208 */
[----:B------:R0:W-:Y:S04]  /*20f0*/  STG.E desc[UR6][R12.64], R19 ;  /* 0x000000130c007986 */ /* 0x0001e8000c101906 */
[----:B------:R0:W-:Y:S01]  /*2100*/  STG.E desc[UR6][R14.64], R19 ;  /* 0x000000130e007986 */ /* 0x0001e2000c101906 */
[----:B------:R-:W-:Y:S05]  /*2110*/  @P1 BRA `(.L_x_8) ;  /* 0xfffffff800bc1947 */ /* 0x000fea000383ffff */
.L_x_7:
[----:B------:R-:W-:Y:S05]  /*2120*/  @!P0 EXIT ;  /* 0x000000000000894d */ /* 0x000fea0003800000 */
[----:B------:R-:W-:-:S13]  /*2130*/  ISETP.NE.AND P0, PT, R26, 0x1, PT ;  /* 0x000000011a00780c */ /* 0x000fda0003f05270 */
[----:B------:R-:W-:Y:S05]  /*2140*/  @!P0 BRA `(.L_x_9) ;  /* 0x0000000000c08947 */ /* 0x000fea0003800000 */
[----:B------:R-:W-:Y:S01]  /*2150*/  IABS R0, R4 ;  /* 0x0000000400007213 */ /* 0x000fe20000000000 */
[----:B------:R-:W1:Y:S01]  /*2160*/  LDCU UR4, c[0x0][0x394] ;  /* 0x00007280ff0477ac */ /* 0x000e620008000800 */
[----:B0-----:R-:W-:Y:S02]  /*2170*/  IADD3 R12, PT, PT, R7, R6, RZ ;  /* 0x00000006070c7210 */ /* 0x001fe40007ffe0ff */
[----:B------:R-:W0:Y:S02]  /*2180*/  I2F.RP R2, R0 ;  /* 0x0000000000027306 */ /* 0x000e240000209400 */
[----:B------:R-:W-:Y:S01]  /*2190*/  IABS R13, R12 ;  /* 0x0000000c000d7213 */ /* 0x000fe20000000000 */
[----:B------:R-:W-:-:S05]  /*21a0*/  VIADD R10, R12, 0x1 ;  /* 0x000000010c0a7836 */ /* 0x000fca0000000000 */
[----:B------:R-:W-:Y:S02]  /*21b0*/  IABS R15, R10 ;  /* 0x0000000a000f7213 */ /* 0x000fe40000000000 */
[----:B------:R-:W-:Y:S01]  /*21c0*/  ISETP.GE.AND P3, PT, R10, RZ, PT ;  /* 0x000000ff0a00720c */ /* 0x000fe20003f66270 */
[----:B0-----:R-:W0:Y:S02]  /*21d0*/  MUFU.RCP R2, R2 ;  /* 0x0000000200027308 */ /* 0x001e240000001000 */
[----:B0-----:R-:W-:-:S06]  /*21e0*/  VIADD R8, R2, 0xffffffe ;  /* 0x0ffffffe02087836 */ /* 0x001fcc0000000000 */
[----:B------:R0:W2:Y:S02]  /*21f0*/  F2I.FTZ.U32.TRUNC.NTZ R9, R8 ;  /* 0x0000000800097305 */ /* 0x0000a4000021f000 */
[----:B0-----:R-:W-:Y:S02]  /*2200*/  IMAD.MOV.U32 R8, RZ, RZ, RZ ;  /* 0x000000ffff087224 */ /* 0x001fe400078e00ff */
[----:B--2---:R-:W-:-:S04]  /*2210*/  IMAD.MOV R11, RZ, RZ, -R9 ;  /* 0x000000ffff0b7224 */ /* 0x004fc800078e0a09 */
[----:B------:R-:W-:-:S04]  /*2220*/  IMAD R11, R11, R0, RZ ;  /* 0x000000000b0b7224 */ /* 0x000fc800078e02ff */
[----:B------:R-:W-:Y:S01]  /*2230*/  IMAD.HI.U32 R14, R9, R11, R8 ;  /* 0x0000000b090e7227 */ /* 0x000fe200078e0008 */
[----:B------:R-:W-:-:S03]  /*2240*/  MOV R11, R13 ;  /* 0x0000000d000b7202 */ /* 0x000fc60000000f00 */
[----:B------:R-:W-:Y:S02]  /*2250*/  IMAD.MOV.U32 R13, RZ, RZ, R15 ;  /* 0x000000ffff0d7224 */ /* 0x000fe400078e000f */
[----:B------:R-:W-:-:S04]  /*2260*/  IMAD.HI.U32 R2, R14, R11, RZ ;  /* 0x0000000b0e027227 */ /* 0x000fc800078e00ff */
[----:B------:R-:W-:-:S04]  /*2270*/  IMAD.HI.U32 R8, R14, R13, RZ ;  /* 0x0000000d0e087227 */ /* 0x000fc800078e00ff */
[----:B------:R-:W-:Y:S01]  /*2280*/  IMAD.MOV R2, RZ, RZ, -R2 ;  /* 0x000000ffff027224 */ /* 0x000fe200078e0a02 */
[----:B------:R-:W-:-:S03]  /*2290*/  IADD3 R8, PT, PT, -R8, RZ, RZ ;  /* 0x000000ff08087210 */ /* 0x000fc60007ffe1ff */
[C---:B------:R-:W-:Y:S01]  /*22a0*/  IMAD R11, R0.reuse, R2, R11 ;  /* 0x00000002000b7224 */ /* 0x040fe200078e020b */
[----:B------:R-:W-:Y:S01]  /*22b0*/  LOP3.LUT R2, RZ, R4, RZ, 0x33, !PT ;  /* 0x00000004ff027212 */ /* 0x000fe200078e33ff */
[C---:B------:R-:W-:Y:S02]  /*22c0*/  IMAD R13, R0.reuse, R8, R13 ;  /* 0x00000008000d7224 */ /* 0x040fe400078e020d */
[----:B------:R-:W0:Y:S01]  /*22d0*/  LDC.64 R8, c[0x0][0x388] ;  /* 0x0000e200ff087b82 */ /* 0x000e220000000a00 */
[C---:B------:R-:W-:Y:S02]  /*22e0*/  ISETP.GT.U32.AND P0, PT, R0.reuse, R11, PT ;  /* 0x0000000b0000720c */ /* 0x040fe40003f04070 */
[----:B------:R-:W-:-:S11]  /*22f0*/  ISETP.GT.U32.AND P1, PT, R0, R13, PT ;  /* 0x0000000d0000720c */ /* 0x000fd60003f24070 */
[--C-:B------:R-:W-:Y:S02]  /*2300*/  @!P0 IMAD.IADD R11, R11, 0x1, -R0.reuse ;  /* 0x000000010b0b8824 */ /* 0x100fe400078e0a00 */
[----:B------:R-:W-:Y:S01]  /*2310*/  @!P1 IMAD.IADD R13, R13, 0x1, -R0 ;  /* 0x000000010d0d9824 */ /* 0x000fe200078e0a00 */
[----:B------:R-:W-:Y:S02]  /*2320*/  ISETP.GE.AND P1, PT, R12, RZ, PT ;  /* 0x000000ff0c00720c */ /* 0x000fe40003f26270 */
[C---:B------:R-:W-:Y:S02]  /*2330*/  ISETP.GT.U32.AND P0, PT, R0.reuse, R11, PT ;  /* 0x0000000b0000720c */ /* 0x040fe40003f04070 */
[----:B------:R-:W-:-:S11]  /*2340*/  ISETP.GT.U32.AND P2, PT, R0, R13, PT ;  /* 0x0000000d0000720c */ /* 0x000fd60003f44070 */
[----:B------:R-:W-:Y:S02]  /*2350*/  @!P0 IADD3 R11, PT, PT, R11, -R0, RZ ;  /* 0x800000000b0b8210 */ /* 0x000fe40007ffe0ff */
[----:B------:R-:W-:Y:S01]  /*2360*/  @!P2 IMAD.IADD R13, R13, 0x1, -R0 ;  /* 0x000000010d0da824 */ /* 0x000fe200078e0a00 */
[----:B------:R-:W-:Y:S01]  /*2370*/  ISETP.NE.AND P0, PT, R4, RZ, PT ;  /* 0x000000ff0400720c */ /* 0x000fe20003f05270 */
[----:B------:R-:W-:Y:S01]  /*2380*/  IMAD.IADD R0, R5, 0x1, R6 ;  /* 0x0000000105007824 */ /* 0x000fe200078e0206 */
[----:B------:R-:W-:Y:S01]  /*2390*/  @!P1 IADD3 R11, PT, PT, -R11, RZ, RZ ;  /* 0x000000ff0b0b9210 */ /* 0x000fe20007ffe1ff */
[----:B------:R-:W-:Y:S01]  /*23a0*/  @!P3 IMAD.MOV R13, RZ, RZ, -R13 ;  /* 0x000000ffff0db224 */ /* 0x000fe200078e0a0d */
[----:B------:R-:W-:Y:S01]  /*23b0*/  IADD3 R6, PT, PT, R6, 0x2, RZ ;  /* 0x0000000206067810 */ /* 0x000fe20007ffe0ff */
[----:B-1----:R-:W-:Y:S01]  /*23c0*/  IMAD R0, R0, UR4, R3 ;  /* 0x0000000400007c24 */ /* 0x002fe2000f8e0203 */
[C---:B------:R-:W-:Y:S02]  /*23d0*/  SEL R11, R2.reuse, R11, !P0 ;  /* 0x0000000b020b7207 */ /* 0x040fe40004000000 */
[----:B------:R-:W-:-:S03]  /*23e0*/  SEL R13, R2, R13, !P0 ;  /* 0x0000000d020d7207 */ /* 0x000fc60004000000 */
[--C-:B------:R-:W-:Y:S01]  /*23f0*/  IMAD.IADD R11, R11, 0x1, R0.reuse ;  /* 0x000000010b0b7824 */ /* 0x100fe200078e0200 */
[----:B------:R-:W-:-:S03]  /*2400*/  IADD3 R13, PT, PT, R13, UR4, R0 ;  /* 0x000000040d0d7c10 */ /* 0x000fc6000fffe000 */
[----:B0-----:R-:W-:-:S04]  /*2410*/  IMAD.WIDE R10, R11, 0x4, R8 ;  /* 0x000000040b0a7825 */ /* 0x001fc800078e0208 */
[----:B------:R-:W-:Y:S01]  /*2420*/  IMAD.WIDE R8, R13, 0x4, R8 ;  /* 0x000000040d087825 */ /* 0x000fe200078e0208 */
[----:B------:R1:W-:Y:S04]  /*2430*/  STG.E desc[UR6][R10.64], R19 ;  /* 0x000000130a007986 */ /* 0x0003e8000c101906 */
[----:B------:R1:W-:Y:S02]  /*2440*/  STG.E desc[UR6][R8.64], R19 ;  /* 0x0000001308007986 */ /* 0x0003e4000c101906 */
.L_x_9:
[----:B------:R-:W-:-:S04]  /*2450*/  LOP3.LUT R0, R4, 0x1, RZ, 0xc0, !PT ;  /* 0x0000000104007812 */ /* 0x000fc800078ec0ff */
[----:B------:R-:W-:-:S13]  /*2460*/  ISETP.NE.U32.AND P0, PT, R0, 0x1, PT ;  /* 0x000000010000780c */ /* 0x000fda0003f05070 */
[----:B------:R-:W-:Y:S05]  /*2470*/  @P0 EXIT ;  /* 0x000000000000094d */ /* 0x000fea0003800000 */
[----:B01----:R-:W-:Y:S01]  /*2480*/  IABS R11, R4 ;  /* 0x00000004000b7213 */ /* 0x003fe20000000000 */
[----:B------:R-:W0:Y:S01]  /*2490*/  LDCU UR4, c[0x0][0x394] ;  /* 0x00007280ff0477ac */ /* 0x000e220008000800 */
[----:B------:R-:W-:Y:S01]  /*24a0*/  IADD3 R7, PT, PT, R7, R6, RZ ;  /* 0x0000000607077210 */ /* 0x000fe20007ffe0ff */
[----:B------:R-:W-:Y:S01]  /*24b0*/  IMAD.IADD R6, R5, 0x1, R6 ;  /* 0x0000000105067824 */ /* 0x000fe200078e0206 */
[----:B------:R-:W1:Y:S01]  /*24c0*/  I2F.RP R0, R11 ;  /* 0x0000000b00007306 */ /* 0x000e620000209400 */
[----:B------:R-:W-:Y:S02]  /*24d0*/  ISETP.NE.AND P2, PT, R4, RZ, PT ;  /* 0x000000ff0400720c */ /* 0x000fe40003f45270 */
[----:B------:R-:W-:-:S05]  /*24e0*/  ISETP.GE.AND P1, PT, R7, RZ, PT ;  /* 0x000000ff0700720c */ /* 0x000fca0003f26270 */
[----:B-1----:R-:W1:Y:S01]  /*24f0*/  MUFU.RCP R0, R0 ;  /* 0x0000000000007308 */ /* 0x002e620000001000 */
[----:B0-----:R-:W-:Y:S02]  /*2500*/  IMAD R3, R6, UR4, R3 ;  /* 0x0000000406037c24 */ /* 0x001fe4000f8e0203 */
[----:B-1----:R-:W-:-:S05]  /*2510*/  VIADD R8, R0, 0xffffffe ;  /* 0x0ffffffe00087836 */ /* 0x002fca0000000000 */
[----:B------:R0:W1:Y:S02]  /*2520*/  F2I.FTZ.U32.TRUNC.NTZ R9, R8 ;  /* 0x0000000800097305 */ /* 0x000064000021f000 */
[----:B0-----:R-:W-:Y:S02]  /*2530*/  IMAD.MOV.U32 R8, RZ, RZ, RZ ;  /* 0x000000ffff087224 */ /* 0x001fe400078e00ff */
[----:B-1----:R-:W-:-:S04]  /*2540*/  IMAD.MOV R2, RZ, RZ, -R9 ;  /* 0x000000ffff027224 */ /* 0x002fc800078e0a09 */
[----:B------:R-:W-:Y:S01]  /*2550*/  IMAD R13, R2, R11, RZ ;  /* 0x0000000b020d7224 */ /* 0x000fe200078e02ff */
[----:B------:R-:W-:-:S03]  /*2560*/  IABS R2, R7 ;  /* 0x0000000700027213 */ /* 0x000fc60000000000 */
[----:B------:R-:W-:-:S06]  /*2570*/  IMAD.HI.U32 R13, R9, R13, R8 ;  /* 0x0000000d090d7227 */ /* 0x000fcc00078e0008 */
[----:B------:R-:W-:-:S04]  /*2580*/  IMAD.HI.U32 R0, R13, R2, RZ ;  /* 0x000000020d007227 */ /* 0x000fc800078e00ff */
[----:B------:R-:W-:-:S04]  /*2590*/  IMAD.MOV R9, RZ, RZ, -R0 ;  /* 0x000000ffff097224 */ /* 0x000fc800078e0a00 */
[C---:B------:R-:W-:Y:S02]  /*25a0*/  IMAD R0, R11.reuse, R9, R2 ;  /* 0x000000090b007224 */ /* 0x040fe400078e0202 */
[----:B------:R-:W0:Y:S03]  /*25b0*/  LDC.64 R8, c[0x0][0x388] ;  /* 0x0000e200ff087b82 */ /* 0x000e260000000a00 */
[----:B------:R-:W-:-:S13]  /*25c0*/  ISETP.GT.U32.AND P0, PT, R11, R0, PT ;  /* 0x000000000b00720c */ /* 0x000fda0003f04070 */
[----:B------:R-:W-:-:S04]  /*25d0*/  @!P0 IADD3 R0, PT, PT, R0, -R11, RZ ;  /* 0x8000000b00008210 */ /* 0x000fc80007ffe0ff */
[----:B------:R-:W-:-:S13]  /*25e0*/  ISETP.GT.U32.AND P0, PT, R11, R0, PT ;  /* 0x000000000b00720c */ /* 0x000fda0003f04070 */
[----:B------:R-:W-:-:S05]  /*25f0*/  @!P0 IMAD.IADD R0, R0, 0x1, -R11 ;  /* 0x0000000100008824 */ /* 0x000fca00078e0a0b */
[----:B------:R-:W-:Y:S02]  /*2600*/  @!P1 IADD3 R0, PT, PT, -R0, RZ, RZ ;  /* 0x000000ff00009210 */ /* 0x000fe40007ffe1ff */
[----:B------:R-:W-:-:S05]  /*2610*/  @!P2 LOP3.LUT R0, RZ, R4, RZ, 0x33, !PT ;  /* 0x00000004ff00a212 */ /* 0x000fca00078e33ff */
[----:B------:R-:W-:-:S04]  /*2620*/  IMAD.IADD R3, R0, 0x1, R3 ;  /* 0x0000000100037824 */ /* 0x000fc800078e0203 */
[----:B0-----:R-:W-:-:S05]  /*2630*/  IMAD.WIDE R2, R3, 0x4, R8 ;  /* 0x0000000403027825 */ /* 0x001fca00078e0208 */
[----:B------:R-:W-:Y:S01]  /*2640*/  STG.E desc[UR6][R2.64], R19 ;  /* 0x0000001302007986 */ /* 0x000fe2000c101906 */
[----:B------:R-:W-:Y:S05]  /*2650*/  EXIT ;  /* 0x000000000000794d */ /* 0x000fea0003800000 */
        .weak           $__internal_0_$__cuda_sm3x_div_rn_noftz_f32_slowpath
        .type           $__internal_0_$__cuda_sm3x_div_rn_noftz_f32_slowpath,@function
        .size           $__internal_0_$__cuda_sm3x_div_rn_noftz_f32_slowpath,(.L_x_22 - $__internal_0_$__cuda_sm3x_div_rn_noftz_f32_slowpath)
$__internal_0_$__cuda_sm3x_div_rn_noftz_f32_slowpath:
[----:B------:R-:W-:Y:S01]  /*2660*/  SHF.R.U32.HI R8, RZ, 0x17, R0 ;  /* 0x00000017ff087819 */ /* 0x000fe20000011600 */
[----:B------:R-:W-:Y:S01]  /*2670*/  BSSY.RECONVERGENT B1, `(.L_x_10) ;  /* 0x0000063000017945 */ /* 0x000fe20003800200 */
[----:B------:R-:W-:Y:S01]  /*2680*/  SHF.R.U32.HI R6, RZ, 0x17, R4 ;  /* 0x00000017ff067819 */ /* 0x000fe20000011604 */
[----:B------:R-:W-:Y:S01]  /*2690*/  IMAD.MOV.U32 R9, RZ, RZ, R0 ;  /* 0x000000ffff097224 */ /* 0x000fe200078e0000 */
[----:B------:R-:W-:Y:S02]  /*26a0*/  LOP3.LUT R8, R8, 0xff, RZ, 0xc0, !PT ;  /* 0x000000ff08087812 */ /* 0x000fe400078ec0ff */
[----:B------:R-:W-:-:S03]  /*26b0*/  LOP3.LUT R12, R6, 0xff, RZ, 0xc0, !PT ;  /* 0x000000ff060c7812 */ /* 0x000fc600078ec0ff */
[----:B------:R-:W-:Y:S01]  /*26c0*/  VIADD R10, R8, 0xffffffff ;  /* 0xffffffff080a7836 */ /* 0x000fe20000000000 */
[----:B------:R-:W-:-:S04]  /*26d0*/  IADD3 R11, PT, PT, R12, -0x1, RZ ;  /* 0xffffffff0c0b7810 */ /* 0x000fc80007ffe0ff */
[----:B------:R-:W-:-:S04]  /*26e0*/  ISETP.GT.U32.AND P0, PT, R10, 0xfd, PT ;  /* 0x000000fd0a00780c */ /* 0x000fc80003f04070 */
[----:B------:R-:W-:-:S13]  /*26f0*/  ISETP.GT.U32.OR P0, PT, R11, 0xfd, P0 ;  /* 0x000000fd0b00780c */ /* 0x000fda0000704470 */
[----:B------:R-:W-:Y:S01]  /*2700*/  @!P0 IMAD.MOV.U32 R6, RZ, RZ, RZ ;  /* 0x000000ffff068224 */ /* 0x000fe200078e00ff */
[----:B------:R-:W-:Y:S06]  /*2710*/  @!P0 BRA `(.L_x_11) ;  /* 0x00000000005c8947 */ /* 0x000fec0003800000 */
[----:B------:R-:W-:Y:S02]  /*2720*/  FSETP.GTU.FTZ.AND P0, PT, |R4|, +INF , PT ;  /* 0x7f8000000400780b */ /* 0x000fe40003f1c200 */
[----:B------:R-:W-:-:S04]  /*2730*/  FSETP.GTU.FTZ.AND P1, PT, |R0|, +INF , PT ;  /* 0x7f8000000000780b */ /* 0x000fc80003f3c200 */
[----:B------:R-:W-:-:S13]  /*2740*/  PLOP3.LUT P0, PT, P0, P1, PT, 0xf8, 0x8f ;  /* 0x00000000008f781c */ /* 0x000fda0000703f70 */
[----:B------:R-:W-:Y:S05]  /*2750*/  @P0 BRA `(.L_x_12) ;  /* 0x00000004004c0947 */ /* 0x000fea0003800000 */
[----:B------:R-:W-:-:S13]  /*2760*/  LOP3.LUT P0, RZ, R9, 0x7fffffff, R4, 0xc8, !PT ;  /* 0x7fffffff09ff7812 */ /* 0x000fda000780c804 */
[----:B------:R-:W-:Y:S05]  /*2770*/  @!P0 BRA `(.L_x_13) ;  /* 0x00000004003c8947 */ /* 0x000fea0003800000 */
[----:B------:R-:W-:Y:S02]  /*2780*/  FSETP.NEU.FTZ.AND P1, PT, |R4|, +INF , PT ;  /* 0x7f8000000400780b */ /* 0x000fe40003f3d200 */
[----:B------:R-:W-:Y:S02]  /*2790*/  FSETP.NEU.FTZ.AND P0, PT, |R0|, +INF , PT ;  /* 0x7f8000000000780b */ /* 0x000fe40003f1d200 */
[----:B------:R-:W-:-:S11]  /*27a0*/  FSETP.NEU.FTZ.AND P3, PT, |R4|, +INF , PT ;  /* 0x7f8000000400780b */ /* 0x000fd60003f7d200 */
[----:B------:R-:W-:Y:S05]  /*27b0*/  @!P0 BRA !P1, `(.L_x_13) ;  /* 0x00000004002c8947 */ /* 0x000fea0004800000 */
[----:B------:R-:W-:-:S04]  /*27c0*/  LOP3.LUT P1, RZ, R4, 0x7fffffff, RZ, 0xc0, !PT ;  /* 0x7fffffff04ff7812 */ /* 0x000fc8000782c0ff */
[----:B------:R-:W-:-:S13]  /*27d0*/  PLOP3.LUT P0, PT, P0, P1, PT, 0x2f, 0xf2 ;  /* 0x0000000000f2781c */ /* 0x000fda0000702577 */
[----:B------:R-:W-:Y:S05]  /*27e0*/  @P0 BRA `(.L_x_14) ;  /* 0x0000000400180947 */ /* 0x000fea0003800000 */
[----:B------:R-:W-:-:S04]  /*27f0*/  LOP3.LUT P0, RZ, R9, 0x7fffffff, RZ, 0xc0, !PT ;  /* 0x7fffffff09ff7812 */ /* 0x000fc8000780c0ff */
[----:B------:R-:W-:-:S13]  /*2800*/  PLOP3.LUT P0, PT, P3, P0, PT, 0x2f, 0xf2 ;  /* 0x0000000000f2781c */ /* 0x000fda0001f00577 */
[----:B------:R-:W-:Y:S05]  /*2810*/  @P0 BRA `(.L_x_15) ;  /* 0x0000000400000947 */ /* 0x000fea0003800000 */
[----:B------:R-:W-:Y:S02]  /*2820*/  ISETP.GE.AND P0, PT, R11, RZ, PT ;  /* 0x000000ff0b00720c */ /* 0x000fe40003f06270 */
[----:B------:R-:W-:-:S11]  /*2830*/  ISETP.GE.AND P1, PT, R10, RZ, PT ;  /* 0x000000ff0a00720c */ /* 0x000fd60003f26270 */
[----:B------:R-:W-:Y:S01]  /*2840*/  @P0 MOV R6, RZ ;  /* 0x000000ff00060202 */ /* 0x000fe20000000f00 */
[----:B------:R-:W-:Y:S02]  /*2850*/  @!P0 IMAD.MOV.U32 R6, RZ, RZ, -0x40 ;  /* 0xffffffc0ff068424 */ /* 0x000fe400078e00ff */
[----:B------:R-:W-:Y:S01]  /*2860*/  @!P0 FFMA R4, R4, 1.84467440737095516160e+19, RZ ;  /* 0x5f80000004048823 */ /* 0x000fe200000000ff */
[----:B------:R-:W-:Y:S01]  /*2870*/  @!P1 FFMA R9, R0, 1.84467440737095516160e+19, RZ ;  /* 0x5f80000000099823 */ /* 0x000fe200000000ff */
[----:B------:R-:W-:-:S07]  /*2880*/  @!P1 VIADD R6, R6, 0x40 ;  /* 0x0000004006069836 */ /* 0x000fce0000000000 */
.L_x_11:
[----:B------:R-:W-:Y:S01]  /*2890*/  LEA R0, R8, 0xc0800000, 0x17 ;  /* 0xc080000008007811 */ /* 0x000fe200078eb8ff */
[----:B------:R-:W-:Y:S03]  /*28a0*/  BSSY.RECONVERGENT B2, `(.L_x_16) ;  /* 0x0000036000027945 */ /* 0x000fe60003800200 */
[----:B------:R-:W-:Y:S01]  /*28b0*/  IADD3 R10, PT, PT, -R0, R9, RZ ;  /* 0x00000009000a7210 */ /* 0x000fe20007ffe1ff */
[----:B------:R-:W-:-:S03]  /*28c0*/  VIADD R9, R12, 0xffffff81 ;  /* 0xffffff810c097836 */ /* 0x000fc60000000000 */
[----:B------:R-:W0:Y:S01]  /*28d0*/  MUFU.RCP R11, R10 ;  /* 0x0000000a000b7308 */ /* 0x000e220000001000 */
[----:B------:R-:W-:Y:S01]  /*28e0*/  FADD.FTZ R13, -R10, -RZ ;  /* 0x800000ff0a0d7221 */ /* 0x000fe20000010100 */
[C---:B------:R-:W-:Y:S01]  /*28f0*/  IMAD R0, R9.reuse, -0x800000, R4 ;  /* 0xff80000009007824 */ /* 0x040fe200078e0204 */
[----:B------:R-:W-:-:S05]  /*2900*/  IADD3 R9, PT, PT, R9, 0x7f, -R8 ;  /* 0x0000007f09097810 */ /* 0x000fca0007ffe808 */
[----:B------:R-:W-:Y:S02]  /*2910*/  IMAD.IADD R9, R9, 0x1, R6 ;  /* 0x0000000109097824 */ /* 0x000fe400078e0206 */
[----:B0-----:R-:W-:-:S04]  /*2920*/  FFMA R12, R11, R13, 1 ;  /* 0x3f8000000b0c7423 */ /* 0x001fc8000000000d */
[----:B------:R-:W-:-:S04]  /*2930*/  FFMA R15, R11, R12, R11 ;  /* 0x0000000c0b0f7223 */ /* 0x000fc8000000000b */
[----:B------:R-:W-:-:S04]  /*2940*/  FFMA R4, R0, R15, RZ ;  /* 0x0000000f00047223 */ /* 0x000fc800000000ff */
[----:B------:R-:W-:-:S04]  /*2950*/  FFMA R11, R13, R4, R0 ;  /* 0x000000040d0b7223 */ /* 0x000fc80000000000 */
[----:B------:R-:W-:-:S04]  /*2960*/  FFMA R12, R15, R11, R4 ;  /* 0x0000000b0f0c7223 */ /* 0x000fc80000000004 */
[----:B------:R-:W-:-:S04]  /*2970*/  FFMA R13, R13, R12, R0 ;  /* 0x0000000c0d0d7223 */ /* 0x000fc80000000000 */
[----:B------:R-:W-:-:S05]  /*2980*/  FFMA R0, R15, R13, R12 ;  /* 0x0000000d0f007223 */ /* 0x000fca000000000c */
[----:B------:R-:W-:-:S04]  /*2990*/  SHF.R.U32.HI R4, RZ, 0x17, R0 ;  /* 0x00000017ff047819 */ /* 0x000fc80000011600 */
[----:B------:R-:W-:-:S04]  /*29a0*/  LOP3.LUT R4, R4, 0xff, RZ, 0xc0, !PT ;  /* 0x000000ff04047812 */ /* 0x000fc800078ec0ff */
[----:B------:R-:W-:-:S05]  /*29b0*/  IADD3 R8, PT, PT, R4, R9, RZ ;  /* 0x0000000904087210 */ /* 0x000fca0007ffe0ff */
[----:B------:R-:W-:-:S05]  /*29c0*/  VIADD R4, R8, 0xffffffff ;  /* 0xffffffff08047836 */ /* 0x000fca0000000000 */
[----:B------:R-:W-:-:S13]  /*29d0*/  ISETP.GE.U32.AND P0, PT, R4, 0xfe, PT ;  /* 0x000000fe0400780c */ /* 0x000fda0003f06070 */
[----:B------:R-:W-:Y:S05]  /*29e0*/  @!P0 BRA `(.L_x_17) ;  /* 0x0000000000808947 */ /* 0x000fea0003800000 */
[----:B------:R-:W-:-:S13]  /*29f0*/  ISETP.GT.AND P0, PT, R8, 0xfe, PT ;  /* 0x000000fe0800780c */ /* 0x000fda0003f04270 */
[----:B------:R-:W-:Y:S05]  /*2a00*/  @P0 BRA `(.L_x_18) ;  /* 0x00000000006c0947 */ /* 0x000fea0003800000 */
[----:B------:R-:W-:-:S13]  /*2a10*/  ISETP.GE.AND P0, PT, R8, 0x1, PT ;  /* 0x000000010800780c */ /* 0x000fda0003f06270 */
[----:B------:R-:W-:Y:S05]  /*2a20*/  @P0 BRA `(.L_x_19) ;  /* 0x0000000000740947 */ /* 0x000fea0003800000 */
[----:B------:R-:W-:Y:S02]  /*2a30*/  ISETP.GE.AND P0, PT, R8, -0x18, PT ;  /* 0xffffffe80800780c */ /* 0x000fe40003f06270 */
[----:B------:R-:W-:-:S11]  /*2a40*/  LOP3.LUT R0, R0, 0x80000000, RZ, 0xc0, !PT ;  /* 0x8000000000007812 */ /* 0x000fd600078ec0ff */
[----:B------:R-:W-:Y:S05]  /*2a50*/  @!P0 BRA `(.L_x_19) ;  /* 0x0000000000688947 */ /* 0x000fea0003800000 */
[CCC-:B------:R-:W-:Y:S01]  /*2a60*/  FFMA.RZ R4, R15.reuse, R13.reuse, R12.reuse ;  /* 0x0000000d0f047223 */ /* 0x1c0fe2000000c00c */
[C---:B------:R-:W-:Y:S02]  /*2a70*/  VIADD R11, R8.reuse, 0x20 ;  /* 0x00000020080b7836 */ /* 0x040fe40000000000 */
[CCC-:B------:R-:W-:Y:S01]  /*2a80*/  FFMA.RM R9, R15.reuse, R13.reuse, R12.reuse ;  /* 0x0000000d0f097223 */ /* 0x1c0fe2000000400c */
[----:B------:R-:W-:Y:S02]  /*2a90*/  ISETP.NE.AND P3, PT, R8, RZ, PT ;  /* 0x000000ff0800720c */ /* 0x000fe40003f65270 */
[----:B------:R-:W-:Y:S01]  /*2aa0*/  LOP3.LUT R6, R4, 0x7fffff, RZ, 0xc0, !PT ;  /* 0x007fffff04067812 */ /* 0x000fe200078ec0ff */
[----:B------:R-:W-:Y:S01]  /*2ab0*/  FFMA.RP R4, R15, R13, R12 ;  /* 0x0000000d0f047223 */ /* 0x000fe2000000800c */
[----:B------:R-:W-:Y:S02]  /*2ac0*/  ISETP.NE.AND P1, PT, R8, RZ, PT ;  /* 0x000000ff0800720c */ /* 0x000fe40003f25270 */
[----:B------:R-:W-:-:S02]  /*2ad0*/  LOP3.LUT R6, R6, 0x800000, RZ, 0xfc, !PT ;  /* 0x0080000006067812 */ /* 0x000fc400078efcff */
[----:B------:R-:W-:Y:S02]  /*2ae0*/  IADD3 R8, PT, PT, -R8, RZ, RZ ;  /* 0x000000ff08087210 */ /* 0x000fe40007ffe1ff */
[----:B------:R-:W-:Y:S02]  /*2af0*/  SHF.L.U32 R11, R6, R11, RZ ;  /* 0x0000000b060b7219 */ /* 0x000fe400000006ff */
[----:B------:R-:W-:Y:S02]  /*2b00*/  FSETP.NEU.FTZ.AND P0, PT, R4, R9, PT ;  /* 0x000000090400720b */ /* 0x000fe40003f1d000 */
[----:B------:R-:W-:Y:S02]  /*2b10*/  SEL R9, R8, RZ, P3 ;  /* 0x000000ff08097207 */ /* 0x000fe40001800000 */
[----:B------:R-:W-:Y:S02]  /*2b20*/  ISETP.NE.AND P1, PT, R11, RZ, P1 ;  /* 0x000000ff0b00720c */ /* 0x000fe40000f25270 */
[----:B------:R-:W-:-:S02]  /*2b30*/  SHF.R.U32.HI R9, RZ, R9, R6 ;  /* 0x00000009ff097219 */ /* 0x000fc40000011606 */
[----:B------:R-:W-:Y:S02]  /*2b40*/  PLOP3.LUT P0, PT, P0, P1, PT, 0xf8, 0x8f ;  /* 0x00000000008f781c */ /* 0x000fe40000703f70 */
[----:B------:R-:W-:Y:S02]  /*2b50*/  SHF.R.U32.HI R11, RZ, 0x1, R9 ;  /* 0x00000001ff0b7819 */ /* 0x000fe40000011609 */
[----:B------:R-:W-:-:S04]  /*2b60*/  SEL R4, RZ, 0x1, !P0 ;  /* 0x00000001ff047807 */ /* 0x000fc80004000000 */
[----:B------:R-:W-:-:S04]  /*2b70*/  LOP3.LUT R4, R4, 0x1, R11, 0xf8, !PT ;  /* 0x0000000104047812 */ /* 0x000fc800078ef80b */
[----:B------:R-:W-:-:S05]  /*2b80*/  LOP3.LUT R4, R4, R9, RZ, 0xc0, !PT ;  /* 0x0000000904047212 */ /* 0x000fca00078ec0ff */
[----:B------:R-:W-:-:S05]  /*2b90*/  IMAD.IADD R11, R11, 0x1, R4 ;  /* 0x000000010b0b7824 */ /* 0x000fca00078e0204 */
[----:B------:R-:W-:Y:S01]  /*2ba0*/  LOP3.LUT R0, R11, R0, RZ, 0xfc, !PT ;  /* 0x000000000b007212 */ /* 0x000fe200078efcff */
[----:B------:R-:W-:Y:S06]  /*2bb0*/  BRA `(.L_x_19) ;  /* 0x0000000000107947 */ /* 0x000fec0003800000 */
.L_x_18:
[----:B------:R-:W-:-:S04]  /*2bc0*/  LOP3.LUT R0, R0, 0x80000000, RZ, 0xc0, !PT ;  /* 0x8000000000007812 */ /* 0x000fc800078ec0ff */
[----:B------:R-:W-:Y:S01]  /*2bd0*/  LOP3.LUT R0, R0, 0x7f800000, RZ, 0xfc, !PT ;  /* 0x7f80000000007812 */ /* 0x000fe200078efcff */
[----:B------:R-:W-:Y:S06]  /*2be0*/  BRA `(.L_x_19) ;  /* 0x0000000000047947 */ /* 0x000fec0003800000 */
.L_x_17:
[----:B------:R-:W-:-:S07]  /*2bf0*/  IMAD R0, R9, 0x800000, R0 ;  /* 0x0080000009007824 */ /* 0x000fce00078e0200 */
.L_x_19:
[----:B------:R-:W-:Y:S05]  /*2c00*/  BSYNC.RECONVERGENT B2 ;  /* 0x0000000000027941 */ /* 0x000fea0003800200 */
.L_x_16:
[----:B------:R-:W-:Y:S05]  /*2c10*/  BRA `(.L_x_20) ;  /* 0x0000000000207947 */ /* 0x000fea0003800000 */
.L_x_15:
[----:B------:R-:W-:-:S04]  /*2c20*/  LOP3.LUT R0, R9, 0x80000000, R4, 0x48, !PT ;  /* 0x8000000009007812 */ /* 0x000fc800078e4804 */
[----:B------:R-:W-:Y:S01]  /*2c30*/  LOP3.LUT R0, R0, 0x7f800000, RZ, 0xfc, !PT ;  /* 0x7f80000000007812 */ /* 0x000fe200078efcff */
[----:B------:R-:W-:Y:S06]  /*2c40*/  BRA `(.L_x_20) ;  /* 0x0000000000147947 */ /* 0x000fec0003800000 */
.L_x_14:
[----:B------:R-:W-:Y:S01]  /*2c50*/  LOP3.LUT R0, R9, 0x80000000, R4, 0x48, !PT ;  /* 0x8000000009007812 */ /* 0x000fe200078e4804 */
[----:B------:R-:W-:Y:S06]  /*2c60*/  BRA `(.L_x_20) ;  /* 0x00000000000c7947 */ /* 0x000fec0003800000 */
.L_x_13:
[----:B------:R-:W0:Y:S01]  /*2c70*/  MUFU.RSQ R0, -QNAN ;  /* 0xffc0000000007908 */ /* 0x000e220000001400 */
[----:B------:R-:W-:Y:S05]  /*2c80*/  BRA `(.L_x_20) ;  /* 0x0000000000047947 */ /* 0x000fea0003800000 */
.L_x_12:
[----:B------:R-:W-:-:S07]  /*2c90*/  FADD.FTZ R0, R4, R0 ;  /* 0x0000000004007221 */ /* 0x000fce0000010000 */
.L_x_20:
[----:B------:R-:W-:Y:S05]  /*2ca0*/  BSYNC.RECONVERGENT B1 ;  /* 0x0000000000017941 */ /* 0x000fea0003800200 */
.L_x_10:
[----:B------:R-:W-:Y:S01]  /*2cb0*/  MOV R8, R2 ;  /* 0x0000000200087202 */ /* 0x000fe20000000f00 */
[----:B------:R-:W-:-:S04]  /*2cc0*/  IMAD.MOV.U32 R9, RZ, RZ, 0x0 ;  /* 0x00000000ff097424 */ /* 0x000fc800078e00ff */
[----:B0-----:R-:W-:Y:S05]  /*2cd0*/  RET.REL.NODEC R8 `(_Z10BMC_kernelPKfPfiii) ;  /* 0xffffffd008c87950 */ /* 0x001fea0003c3ffff */
.L_x_21:
[----:B------:R-:W-:-:S00]  /*2ce0*/  BRA `(.L_x_21) ;  /* 0xfffffffc00fc7947 */ /* 0x000fc0000383ffff */
[----:B------:R-:W-:-:S00]  /*2cf0*/  NOP ;  /* 0x0000000000007918 */ /* 0x000fc00000000000 */
        /* <DEDUP_REMOVED lines=8> */
.L_x_22:


//--------------------- .nv.shared.reserved.0     --------------------------
	.section	.nv.shared.reserved.0,"aw",@nobits
	.weak		__nv_reservedSMEM_offset_0_alias
	.size		__nv_reservedSMEM_offset_0_alias, 0, 64
	.other		__nv_reservedSMEM_offset_0_alias,@"STO_CUDA_RESERVED_SHARED STV_DEFAULT"
__nv_reservedSMEM_offset_0_alias:
	.zero		0
	.zero		64


//--------------------- .nv.constant0._Z10BMC_kernelPKfPfiii --------------------------
	.section	.nv.constant0._Z10BMC_kernelPKfPfiii,"a",@progbits
	.sectionflags	@""
	.align	4
.nv.constant0._Z10BMC_kernelPKfPfiii:
	.zero		924


//--------------------- SYMBOLS --------------------------

	.type		.nv.reservedSmem.offset0,@object
	.size		.nv.reservedSmem.offset0,0x4
